//
// Generated by NVIDIA NVVM Compiler
//
// Compiler Build ID: CL-36424714
// Cuda compilation tools, release 13.0, V13.0.88
// Based on NVVM 20.0.0
//

.version 9.0
.target sm_100
.address_size 64

	// .globl	_Z25build_bloom_filter_kernelPKmjPmi
.extern .func  (.param .b32 func_retval0) vprintf
(
	.param .b64 vprintf_param_0,
	.param .b64 vprintf_param_1
)
;
.global .align 1 .b8 $str[67] = {91, 66, 76, 79, 79, 77, 32, 68, 69, 66, 85, 71, 93, 32, 37, 115, 58, 37, 100, 58, 32, 91, 66, 85, 73, 76, 68, 93, 32, 66, 117, 105, 108, 100, 105, 110, 103, 32, 66, 108, 111, 111, 109, 32, 102, 105, 108, 116, 101, 114, 32, 102, 114, 111, 109, 32, 37, 100, 32, 107, 45, 109, 101, 114, 115, 10};
.global .align 1 .b8 $str$1[27] = {47, 116, 109, 112, 47, 115, 97, 115, 115, 95, 99, 117, 95, 99, 109, 53, 52, 121, 57, 108, 52, 47, 107, 46, 99, 117};
.global .align 1 .b8 $str$2[63] = {91, 66, 76, 79, 79, 77, 32, 68, 69, 66, 85, 71, 93, 32, 37, 115, 58, 37, 100, 58, 32, 91, 66, 85, 73, 76, 68, 93, 32, 75, 45, 109, 101, 114, 32, 37, 100, 58, 32, 37, 108, 108, 117, 44, 32, 104, 97, 115, 104, 101, 115, 58, 32, 37, 117, 32, 37, 117, 32, 37, 117, 10};
.global .align 1 .b8 $str$3[66] = {91, 66, 76, 79, 79, 77, 32, 68, 69, 66, 85, 71, 93, 32, 37, 115, 58, 37, 100, 58, 32, 91, 66, 85, 73, 76, 68, 93, 32, 66, 108, 111, 111, 109, 32, 102, 105, 108, 116, 101, 114, 32, 99, 111, 110, 115, 116, 114, 117, 99, 116, 105, 111, 110, 32, 99, 111, 109, 112, 108, 101, 116, 101, 100, 10};
.global .align 1 .b8 $str$4[68] = {91, 66, 76, 79, 79, 77, 32, 68, 69, 66, 85, 71, 93, 32, 37, 115, 58, 37, 100, 58, 32, 91, 83, 67, 82, 69, 69, 78, 93, 32, 83, 99, 114, 101, 101, 110, 105, 110, 103, 32, 37, 100, 32, 114, 101, 97, 100, 115, 32, 119, 105, 116, 104, 32, 66, 108, 111, 111, 109, 32, 102, 105, 108, 116, 101, 114, 10};
.global .align 1 .b8 $str$5[4] = {89, 69, 83};
.global .align 1 .b8 $str$6[3] = {78, 79};
.global .align 1 .b8 $str$7[74] = {91, 66, 76, 79, 79, 77, 32, 68, 69, 66, 85, 71, 93, 32, 37, 115, 58, 37, 100, 58, 32, 91, 83, 67, 82, 69, 69, 78, 93, 32, 82, 101, 97, 100, 32, 37, 100, 58, 32, 37, 100, 47, 37, 100, 32, 107, 45, 109, 101, 114, 115, 32, 105, 110, 32, 66, 108, 111, 111, 109, 44, 32, 112, 97, 115, 115, 101, 115, 58, 32, 37, 115, 10};
.global .align 1 .b8 $str$8[64] = {91, 66, 76, 79, 79, 77, 32, 68, 69, 66, 85, 71, 93, 32, 37, 115, 58, 37, 100, 58, 32, 91, 83, 67, 82, 69, 69, 78, 93, 32, 66, 108, 111, 111, 109, 32, 102, 105, 108, 116, 101, 114, 32, 115, 99, 114, 101, 101, 110, 105, 110, 103, 32, 99, 111, 109, 112, 108, 101, 116, 101, 100, 10};

.visible .entry _Z25build_bloom_filter_kernelPKmjPmi(
	.param .u64 .ptr .align 1 _Z25build_bloom_filter_kernelPKmjPmi_param_0,
	.param .u32 _Z25build_bloom_filter_kernelPKmjPmi_param_1,
	.param .u64 .ptr .align 1 _Z25build_bloom_filter_kernelPKmjPmi_param_2,
	.param .u32 _Z25build_bloom_filter_kernelPKmjPmi_param_3
)
{
	.local .align 8 .b8 	__local_depot0[40];
	.reg .b64 	%SP;
	.reg .b64 	%SPL;
	.reg .pred 	%p<7>;
	.reg .b32 	%r<85>;
	.reg .b64 	%rd<38>;

	mov.u64 	%SPL, __local_depot0;
	cvta.local.u64 	%SP, %SPL;
	ld.param.u64 	%rd5, [_Z25build_bloom_filter_kernelPKmjPmi_param_0];
	ld.param.u32 	%r9, [_Z25build_bloom_filter_kernelPKmjPmi_param_1];
	ld.param.u64 	%rd6, [_Z25build_bloom_filter_kernelPKmjPmi_param_2];
	add.u64 	%rd7, %SP, 0;
	add.u64 	%rd1, %SPL, 0;
	mov.u32 	%r10, %ctaid.x;
	mov.u32 	%r1, %ntid.x;
	mov.u32 	%r11, %tid.x;
	mad.lo.s32 	%r2, %r10, %r1, %r11;
	setp.ne.s32 	%p1, %r2, 0;
	@%p1 bra 	$L__BB0_2;
	mov.u64 	%rd8, $str$1;
	cvta.global.u64 	%rd9, %rd8;
	st.local.u64 	[%rd1], %rd9;
	mov.b32 	%r12, 131;
	st.local.v2.u32 	[%rd1+8], {%r12, %r9};
	mov.u64 	%rd10, $str;
	cvta.global.u64 	%rd11, %rd10;
	{ // callseq 0, 0
	.param .b64 param0;
	st.param.b64 	[param0], %rd11;
	.param .b64 param1;
	st.param.b64 	[param1], %rd7;
	.param .b32 retval0;
	call.uni (retval0), 
	vprintf, 
	(
	param0, 
	param1
	);
	ld.param.b32 	%r13, [retval0];
	} // callseq 0
$L__BB0_2:
	setp.ge.u32 	%p2, %r2, %r9;
	@%p2 bra 	$L__BB0_8;
	cvta.to.global.u64 	%rd2, %rd6;
	mov.u32 	%r15, %nctaid.x;
	mul.lo.s32 	%r3, %r1, %r15;
	cvta.to.global.u64 	%rd3, %rd5;
	mov.u32 	%r84, %r2;
$L__BB0_4:
	mul.wide.u32 	%rd13, %r84, 8;
	add.s64 	%rd14, %rd3, %rd13;
	ld.global.u64 	%rd4, [%rd14];
	setp.eq.s64 	%p3, %rd4, -1;
	@%p3 bra 	$L__BB0_7;
	cvt.u32.u64 	%r16, %rd4;
	{ .reg .b32 tmp; mov.b64 {tmp, %r17}, %rd4; }
	mul.lo.s32 	%r18, %r16, -862048943;
	mul.lo.s32 	%r19, %r16, 380141568;
	shr.u32 	%r20, %r18, 17;
	or.b32  	%r21, %r20, %r19;
	mul.lo.s32 	%r22, %r21, 461845907;
	shf.l.wrap.b32 	%r23, %r22, %r22, 13;
	mad.lo.s32 	%r24, %r23, 5, -430675100;
	mul.lo.s32 	%r25, %r17, -862048943;
	mul.lo.s32 	%r26, %r17, 380141568;
	shr.u32 	%r27, %r25, 17;
	or.b32  	%r28, %r27, %r26;
	mul.lo.s32 	%r29, %r28, 461845907;
	xor.b32  	%r30, %r29, %r24;
	shf.l.wrap.b32 	%r31, %r30, %r30, 13;
	mad.lo.s32 	%r32, %r31, 5, -430675100;
	shr.u32 	%r33, %r32, 16;
	xor.b32  	%r34, %r32, %r33;
	xor.b32  	%r35, %r34, 8;
	mul.lo.s32 	%r36, %r35, -2048144789;
	shr.u32 	%r37, %r36, 13;
	xor.b32  	%r38, %r37, %r36;
	mul.lo.s32 	%r39, %r38, -1028477387;
	shr.u32 	%r40, %r39, 16;
	and.b32  	%r41, %r39, 67108863;
	xor.b32  	%r5, %r41, %r40;
	xor.b32  	%r42, %r22, -1756908916;
	shf.l.wrap.b32 	%r43, %r42, %r42, 13;
	mad.lo.s32 	%r44, %r43, 5, -430675100;
	xor.b32  	%r45, %r29, %r44;
	shf.l.wrap.b32 	%r46, %r45, %r45, 13;
	mad.lo.s32 	%r47, %r46, 5, -430675100;
	shr.u32 	%r48, %r47, 16;
	xor.b32  	%r49, %r47, %r48;
	xor.b32  	%r50, %r49, 8;
	mul.lo.s32 	%r51, %r50, -2048144789;
	shr.u32 	%r52, %r51, 13;
	xor.b32  	%r53, %r52, %r51;
	mul.lo.s32 	%r54, %r53, -1028477387;
	shr.u32 	%r55, %r54, 16;
	and.b32  	%r56, %r54, 67108863;
	xor.b32  	%r6, %r56, %r55;
	xor.b32  	%r57, %r22, 781149464;
	shf.l.wrap.b32 	%r58, %r57, %r57, 13;
	mad.lo.s32 	%r59, %r58, 5, -430675100;
	xor.b32  	%r60, %r29, %r59;
	shf.l.wrap.b32 	%r61, %r60, %r60, 13;
	mad.lo.s32 	%r62, %r61, 5, -430675100;
	shr.u32 	%r63, %r62, 16;
	xor.b32  	%r64, %r62, %r63;
	xor.b32  	%r65, %r64, 8;
	mul.lo.s32 	%r66, %r65, -2048144789;
	shr.u32 	%r67, %r66, 13;
	xor.b32  	%r68, %r67, %r66;
	mul.lo.s32 	%r69, %r68, -1028477387;
	shr.u32 	%r70, %r69, 16;
	and.b32  	%r71, %r69, 67108863;
	xor.b32  	%r7, %r71, %r70;
	shr.u32 	%r72, %r5, 6;
	and.b32  	%r73, %r5, 63;
	mov.b64 	%rd15, 1;
	shl.b64 	%rd16, %rd15, %r73;
	mul.wide.u32 	%rd17, %r72, 8;
	add.s64 	%rd18, %rd2, %rd17;
	atom.global.or.b64 	%rd19, [%rd18], %rd16;
	shr.u32 	%r74, %r6, 6;
	and.b32  	%r75, %r6, 63;
	shl.b64 	%rd20, %rd15, %r75;
	mul.wide.u32 	%rd21, %r74, 8;
	add.s64 	%rd22, %rd2, %rd21;
	atom.global.or.b64 	%rd23, [%rd22], %rd20;
	shr.u32 	%r76, %r7, 6;
	and.b32  	%r77, %r7, 63;
	shl.b64 	%rd24, %rd15, %r77;
	mul.wide.u32 	%rd25, %r76, 8;
	add.s64 	%rd26, %rd2, %rd25;
	atom.global.or.b64 	%rd27, [%rd26], %rd24;
	setp.gt.u32 	%p4, %r84, 4;
	@%p4 bra 	$L__BB0_7;
	mov.u64 	%rd28, $str$1;
	cvta.global.u64 	%rd29, %rd28;
	st.local.u64 	[%rd1], %rd29;
	mov.b32 	%r78, 153;
	st.local.v2.u32 	[%rd1+8], {%r78, %r84};
	st.local.u64 	[%rd1+16], %rd4;
	st.local.v2.u32 	[%rd1+24], {%r5, %r6};
	st.local.u32 	[%rd1+32], %r7;
	mov.u64 	%rd30, $str$2;
	cvta.global.u64 	%rd31, %rd30;
	{ // callseq 1, 0
	.param .b64 param0;
	st.param.b64 	[param0], %rd31;
	.param .b64 param1;
	st.param.b64 	[param1], %rd7;
	.param .b32 retval0;
	call.uni (retval0), 
	vprintf, 
	(
	param0, 
	param1
	);
	ld.param.b32 	%r79, [retval0];
	} // callseq 1
$L__BB0_7:
	add.s32 	%r84, %r84, %r3;
	setp.lt.u32 	%p5, %r84, %r9;
	@%p5 bra 	$L__BB0_4;
$L__BB0_8:
	setp.ne.s32 	%p6, %r2, 0;
	@%p6 bra 	$L__BB0_10;
	mov.u64 	%rd33, $str$1;
	cvta.global.u64 	%rd34, %rd33;
	st.local.u64 	[%rd1], %rd34;
	mov.b32 	%r81, 159;
	st.local.u32 	[%rd1+8], %r81;
	mov.u64 	%rd35, $str$3;
	cvta.global.u64 	%rd36, %rd35;
	{ // callseq 2, 0
	.param .b64 param0;
	st.param.b64 	[param0], %rd36;
	.param .b64 param1;
	st.param.b64 	[param1], %rd7;
	.param .b32 retval0;
	call.uni (retval0), 
	vprintf, 
	(
	param0, 
	param1
	);
	ld.param.b32 	%r82, [retval0];
	} // callseq 2
$L__BB0_10:
	ret;

}
	// .globl	_Z26bloom_filter_screen_kernelPKcPKiS2_iPKmiiPbPi
.visible .entry _Z26bloom_filter_screen_kernelPKcPKiS2_iPKmiiPbPi(
	.param .u64 .ptr .align 1 _Z26bloom_filter_screen_kernelPKcPKiS2_iPKmiiPbPi_param_0,
	.param .u64 .ptr .align 1 _Z26bloom_filter_screen_kernelPKcPKiS2_iPKmiiPbPi_param_1,
	.param .u64 .ptr .align 1 _Z26bloom_filter_screen_kernelPKcPKiS2_iPKmiiPbPi_param_2,
	.param .u32 _Z26bloom_filter_screen_kernelPKcPKiS2_iPKmiiPbPi_param_3,
	.param .u64 .ptr .align 1 _Z26bloom_filter_screen_kernelPKcPKiS2_iPKmiiPbPi_param_4,
	.param .u32 _Z26bloom_filter_screen_kernelPKcPKiS2_iPKmiiPbPi_param_5,
	.param .u32 _Z26bloom_filter_screen_kernelPKcPKiS2_iPKmiiPbPi_param_6,
	.param .u64 .ptr .align 1 _Z26bloom_filter_screen_kernelPKcPKiS2_iPKmiiPbPi_param_7,
	.param .u64 .ptr .align 1 _Z26bloom_filter_screen_kernelPKcPKiS2_iPKmiiPbPi_param_8
)
{
	.local .align 16 .b8 	__local_depot1[32];
	.reg .b64 	%SP;
	.reg .b64 	%SPL;
	.reg .pred 	%p<52>;
	.reg .b16 	%rs<6>;
	.reg .b32 	%r<147>;
	.reg .b64 	%rd<118>;

	mov.u64 	%SPL, __local_depot1;
	cvta.local.u64 	%SP, %SPL;
	ld.param.u64 	%rd22, [_Z26bloom_filter_screen_kernelPKcPKiS2_iPKmiiPbPi_param_1];
	ld.param.u32 	%r35, [_Z26bloom_filter_screen_kernelPKcPKiS2_iPKmiiPbPi_param_3];
	ld.param.u64 	%rd23, [_Z26bloom_filter_screen_kernelPKcPKiS2_iPKmiiPbPi_param_4];
	ld.param.u32 	%r36, [_Z26bloom_filter_screen_kernelPKcPKiS2_iPKmiiPbPi_param_5];
	ld.param.u32 	%r37, [_Z26bloom_filter_screen_kernelPKcPKiS2_iPKmiiPbPi_param_6];
	ld.param.u64 	%rd24, [_Z26bloom_filter_screen_kernelPKcPKiS2_iPKmiiPbPi_param_7];
	ld.param.u64 	%rd25, [_Z26bloom_filter_screen_kernelPKcPKiS2_iPKmiiPbPi_param_8];
	cvta.to.global.u64 	%rd1, %rd25;
	cvta.to.global.u64 	%rd2, %rd24;
	cvta.to.global.u64 	%rd3, %rd23;
	cvta.to.global.u64 	%rd4, %rd22;
	add.u64 	%rd26, %SP, 0;
	add.u64 	%rd5, %SPL, 0;
	mov.u32 	%r38, %ctaid.x;
	mov.u32 	%r39, %ntid.x;
	mov.u32 	%r1, %tid.x;
	mad.lo.s32 	%r2, %r38, %r39, %r1;
	mov.u32 	%r40, %nctaid.x;
	mul.lo.s32 	%r3, %r39, %r40;
	setp.ne.s32 	%p2, %r2, 0;
	@%p2 bra 	$L__BB1_2;
	mov.u64 	%rd27, $str$1;
	cvta.global.u64 	%rd28, %rd27;
	st.local.u64 	[%rd5], %rd28;
	mov.b32 	%r41, 182;
	st.local.v2.u32 	[%rd5+8], {%r41, %r35};
	mov.u64 	%rd29, $str$4;
	cvta.global.u64 	%rd30, %rd29;
	{ // callseq 3, 0
	.param .b64 param0;
	st.param.b64 	[param0], %rd30;
	.param .b64 param1;
	st.param.b64 	[param1], %rd26;
	.param .b32 retval0;
	call.uni (retval0), 
	vprintf, 
	(
	param0, 
	param1
	);
	ld.param.b32 	%r42, [retval0];
	} // callseq 3
$L__BB1_2:
	setp.ge.s32 	%p3, %r2, %r35;
	@%p3 bra 	$L__BB1_50;
	setp.lt.s32 	%p4, %r36, 1;
	mov.u32 	%r143, %r2;
	@%p4 bra 	$L__BB1_41;
	neg.s32 	%r4, %r36;
	mov.u32 	%r135, %r2;
$L__BB1_5:
	ld.param.u64 	%rd111, [_Z26bloom_filter_screen_kernelPKcPKiS2_iPKmiiPbPi_param_2];
	cvta.to.global.u64 	%rd57, %rd111;
	mul.wide.s32 	%rd58, %r135, 4;
	add.s64 	%rd59, %rd57, %rd58;
	ld.global.u32 	%r6, [%rd59];
	add.s64 	%rd60, %rd4, %rd58;
	ld.global.u32 	%r7, [%rd60];
	setp.lt.s32 	%p13, %r7, %r36;
	@%p13 bra 	$L__BB1_12;
	sub.s32 	%r55, %r7, %r36;
	max.s32 	%r8, %r55, 0;
	mov.b32 	%r136, 0;
	cvt.s64.s32 	%rd63, %r6;
	mov.u32 	%r142, %r136;
	mov.u32 	%r141, %r136;
$L__BB1_7:
	mov.u32 	%r10, %r136;
	ld.param.u64 	%rd110, [_Z26bloom_filter_screen_kernelPKcPKiS2_iPKmiiPbPi_param_0];
	cvt.u64.u32 	%rd62, %r10;
	cvta.to.global.u64 	%rd64, %rd110;
	add.s64 	%rd65, %rd64, %rd63;
	add.s64 	%rd112, %rd65, %rd62;
	mov.b64 	%rd113, 0;
	mov.u32 	%r139, %r4;
$L__BB1_8:
	ld.global.u8 	%rs3, [%rd112];
	mov.b64 	%rd114, 0;
	mov.pred 	%p51, 0;
	setp.gt.s16 	%p15, %rs3, 96;
	@%p15 bra 	$L__BB1_17;
	setp.gt.s16 	%p21, %rs3, 70;
	@%p21 bra 	$L__BB1_14;
	setp.eq.s16 	%p24, %rs3, 65;
	@%p24 bra 	$L__BB1_25;
	setp.eq.s16 	%p25, %rs3, 67;
	@%p25 bra 	$L__BB1_20;
	bra.uni 	$L__BB1_16;
$L__BB1_12:
	cvt.s64.s32 	%rd100, %r135;
	add.s64 	%rd101, %rd2, %rd100;
	mov.b16 	%rs5, 0;
	st.global.u8 	[%rd101], %rs5;
	add.s64 	%rd103, %rd1, %rd58;
	mov.b32 	%r131, 0;
	st.global.u32 	[%rd103], %r131;
$L__BB1_13:
	add.s32 	%r135, %r135, %r3;
	setp.lt.s32 	%p49, %r135, %r35;
	@%p49 bra 	$L__BB1_5;
	bra.uni 	$L__BB1_50;
$L__BB1_14:
	setp.eq.s16 	%p22, %rs3, 71;
	@%p22 bra 	$L__BB1_24;
	setp.eq.s16 	%p23, %rs3, 84;
	@%p23 bra 	$L__BB1_23;
$L__BB1_16:
	mov.b64 	%rd114, 4;
	mov.pred 	%p51, -1;
	bra.uni 	$L__BB1_25;
$L__BB1_17:
	setp.gt.s16 	%p16, %rs3, 102;
	@%p16 bra 	$L__BB1_21;
	setp.eq.s16 	%p19, %rs3, 97;
	@%p19 bra 	$L__BB1_25;
	setp.eq.s16 	%p20, %rs3, 99;
	@%p20 bra 	$L__BB1_20;
	bra.uni 	$L__BB1_16;
$L__BB1_20:
	mov.b64 	%rd114, 1;
	bra.uni 	$L__BB1_25;
$L__BB1_21:
	setp.eq.s16 	%p17, %rs3, 103;
	@%p17 bra 	$L__BB1_24;
	setp.ne.s16 	%p18, %rs3, 116;
	@%p18 bra 	$L__BB1_16;
$L__BB1_23:
	mov.b64 	%rd114, 3;
	bra.uni 	$L__BB1_25;
$L__BB1_24:
	mov.b64 	%rd114, 2;
$L__BB1_25:
	@%p51 bra 	$L__BB1_38;
	shl.b64 	%rd10, %rd113, 2;
	or.b64  	%rd113, %rd114, %rd10;
	add.s32 	%r139, %r139, 1;
	setp.eq.s32 	%p30, %r139, 0;
	add.s64 	%rd112, %rd112, 1;
	@%p30 bra 	$L__BB1_27;
	bra.uni 	$L__BB1_8;
$L__BB1_27:
	setp.eq.s64 	%p31, %rd113, -1;
	@%p31 bra 	$L__BB1_38;
	setp.lt.u32 	%p32, %r1, 512;
	cvt.u32.u64 	%r57, %rd113;
	and.b32  	%r58, %r57, 255;
	cvt.u32.u64 	%r59, %rd10;
	and.b32  	%r60, %r59, -256;
	or.b32  	%r61, %r58, %r60;
	{ .reg .b32 tmp; mov.b64 {tmp, %r62}, %rd10; }
	mul.lo.s32 	%r63, %r61, -862048943;
	mul.lo.s32 	%r64, %r61, 380141568;
	shr.u32 	%r65, %r63, 17;
	or.b32  	%r66, %r65, %r64;
	mul.lo.s32 	%r67, %r66, 461845907;
	shf.l.wrap.b32 	%r68, %r67, %r67, 13;
	mad.lo.s32 	%r69, %r68, 5, -430675100;
	mul.lo.s32 	%r70, %r62, -862048943;
	mul.lo.s32 	%r71, %r62, 380141568;
	shr.u32 	%r72, %r70, 17;
	or.b32  	%r73, %r72, %r71;
	mul.lo.s32 	%r74, %r73, 461845907;
	xor.b32  	%r75, %r74, %r69;
	shf.l.wrap.b32 	%r76, %r75, %r75, 13;
	mad.lo.s32 	%r77, %r76, 5, -430675100;
	shr.u32 	%r78, %r77, 16;
	xor.b32  	%r79, %r77, %r78;
	xor.b32  	%r80, %r79, 8;
	mul.lo.s32 	%r81, %r80, -2048144789;
	shr.u32 	%r82, %r81, 13;
	xor.b32  	%r83, %r82, %r81;
	mul.lo.s32 	%r84, %r83, -1028477387;
	shr.u32 	%r85, %r84, 16;
	and.b32  	%r86, %r84, 67108863;
	xor.b32  	%r15, %r86, %r85;
	xor.b32  	%r87, %r67, -1756908916;
	shf.l.wrap.b32 	%r88, %r87, %r87, 13;
	mad.lo.s32 	%r89, %r88, 5, -430675100;
	xor.b32  	%r90, %r74, %r89;
	shf.l.wrap.b32 	%r91, %r90, %r90, 13;
	mad.lo.s32 	%r92, %r91, 5, -430675100;
	shr.u32 	%r93, %r92, 16;
	xor.b32  	%r94, %r92, %r93;
	xor.b32  	%r95, %r94, 8;
	mul.lo.s32 	%r96, %r95, -2048144789;
	shr.u32 	%r97, %r96, 13;
	xor.b32  	%r98, %r97, %r96;
	mul.lo.s32 	%r99, %r98, -1028477387;
	shr.u32 	%r100, %r99, 16;
	and.b32  	%r101, %r99, 67108863;
	xor.b32  	%r16, %r101, %r100;
	xor.b32  	%r102, %r67, 781149464;
	shf.l.wrap.b32 	%r103, %r102, %r102, 13;
	mad.lo.s32 	%r104, %r103, 5, -430675100;
	xor.b32  	%r105, %r74, %r104;
	shf.l.wrap.b32 	%r106, %r105, %r105, 13;
	mad.lo.s32 	%r107, %r106, 5, -430675100;
	shr.u32 	%r108, %r107, 16;
	xor.b32  	%r109, %r107, %r108;
	xor.b32  	%r110, %r109, 8;
	mul.lo.s32 	%r111, %r110, -2048144789;
	shr.u32 	%r112, %r111, 13;
	xor.b32  	%r113, %r112, %r111;
	mul.lo.s32 	%r114, %r113, -1028477387;
	shr.u32 	%r115, %r114, 16;
	and.b32  	%r116, %r114, 67108863;
	xor.b32  	%r17, %r116, %r115;
	setp.lt.u32 	%p33, %r15, 32768;
	and.pred  	%p34, %p33, %p32;
	@%p34 bra 	$L__BB1_30;
	shr.u32 	%r117, %r15, 6;
	mul.wide.u32 	%rd72, %r117, 8;
	add.s64 	%rd73, %rd3, %rd72;
	ld.global.u64 	%rd115, [%rd73];
$L__BB1_30:
	and.b32  	%r119, %r15, 63;
	shr.u64 	%rd74, %rd115, %r119;
	and.b64  	%rd75, %rd74, 1;
	setp.eq.b64 	%p35, %rd75, 1;
	not.pred 	%p36, %p35;
	mov.b32 	%r140, 0;
	@%p36 bra 	$L__BB1_37;
	setp.lt.u32 	%p37, %r1, 512;
	setp.lt.u32 	%p38, %r16, 32768;
	and.pred  	%p39, %p38, %p37;
	@%p39 bra 	$L__BB1_33;
	shr.u32 	%r121, %r16, 6;
	mul.wide.u32 	%rd77, %r121, 8;
	add.s64 	%rd78, %rd3, %rd77;
	ld.global.u64 	%rd116, [%rd78];
$L__BB1_33:
	and.b32  	%r123, %r16, 63;
	shr.u64 	%rd79, %rd116, %r123;
	and.b64  	%rd80, %rd79, 1;
	setp.eq.b64 	%p40, %rd80, 1;
	not.pred 	%p41, %p40;
	@%p41 bra 	$L__BB1_37;
	setp.lt.u32 	%p42, %r1, 512;
	setp.lt.u32 	%p43, %r17, 32768;
	and.pred  	%p44, %p43, %p42;
	@%p44 bra 	$L__BB1_36;
	shr.u32 	%r125, %r17, 6;
	mul.wide.u32 	%rd82, %r125, 8;
	add.s64 	%rd83, %rd3, %rd82;
	ld.global.u64 	%rd117, [%rd83];
$L__BB1_36:
	and.b32  	%r126, %r17, 63;
	shr.u64 	%rd84, %rd117, %r126;
	cvt.u32.u64 	%r127, %rd84;
	and.b32  	%r140, %r127, 1;
$L__BB1_37:
	add.s32 	%r141, %r141, %r140;
	add.s32 	%r142, %r142, 1;
$L__BB1_38:
	add.s32 	%r136, %r10, 1;
	setp.eq.s32 	%p45, %r10, %r8;
	@%p45 bra 	$L__BB1_39;
	bra.uni 	$L__BB1_7;
$L__BB1_39:
	cvt.s64.s32 	%rd85, %r135;
	setp.ge.s32 	%p46, %r141, %r37;
	selp.u16 	%rs4, 1, 0, %p46;
	add.s64 	%rd86, %rd2, %rd85;
	st.global.u8 	[%rd86], %rs4;
	mul.wide.s32 	%rd87, %r135, 4;
	add.s64 	%rd88, %rd1, %rd87;
	st.global.u32 	[%rd88], %r141;
	setp.lt.s32 	%p47, %r135, 10;
	@%p47 bra 	$L__BB1_40;
	bra.uni 	$L__BB1_13;
$L__BB1_40:
	mov.u64 	%rd89, $str$6;
	cvta.global.u64 	%rd90, %rd89;
	mov.u64 	%rd91, $str$5;
	cvta.global.u64 	%rd92, %rd91;
	selp.b64 	%rd93, %rd92, %rd90, %p46;
	add.u64 	%rd94, %SP, 0;
	add.u64 	%rd95, %SPL, 0;
	mov.u64 	%rd96, $str$1;
	cvta.global.u64 	%rd97, %rd96;
	st.local.u64 	[%rd95], %rd97;
	mov.b32 	%r128, 243;
	st.local.v2.u32 	[%rd95+8], {%r128, %r135};
	st.local.v2.u32 	[%rd95+16], {%r141, %r142};
	st.local.u64 	[%rd95+24], %rd93;
	mov.u64 	%rd98, $str$7;
	cvta.global.u64 	%rd99, %rd98;
	{ // callseq 5, 0
	.param .b64 param0;
	st.param.b64 	[param0], %rd99;
	.param .b64 param1;
	st.param.b64 	[param1], %rd94;
	.param .b32 retval0;
	call.uni (retval0), 
	vprintf, 
	(
	param0, 
	param1
	);
	ld.param.b32 	%r129, [retval0];
	} // callseq 5
	bra.uni 	$L__BB1_13;
$L__BB1_41:
	mul.wide.s32 	%rd32, %r143, 4;
	add.s64 	%rd33, %rd4, %rd32;
	ld.global.u32 	%r26, [%rd33];
	setp.lt.s32 	%p5, %r26, %r36;
	@%p5 bra 	$L__BB1_53;
	sub.s32 	%r45, %r26, %r36;
	max.s32 	%r27, %r45, 0;
	ld.global.u64 	%rd19, [%rd3+7382360];
	mov.b32 	%r144, 0;
	mov.u32 	%r145, %r144;
$L__BB1_43:
	mov.u32 	%r28, %r144;
	and.b64  	%rd34, %rd19, 1152921504606846976;
	setp.eq.s64 	%p6, %rd34, 0;
	mov.b32 	%r146, 0;
	@%p6 bra 	$L__BB1_46;
	ld.global.u64 	%rd35, [%rd3+4436856];
	and.b64  	%rd36, %rd35, 16777216;
	setp.eq.s64 	%p7, %rd36, 0;
	@%p7 bra 	$L__BB1_46;
	ld.global.u64 	%rd37, [%rd3+2972096];
	shr.u64 	%rd38, %rd37, 37;
	cvt.u32.u64 	%r48, %rd38;
	and.b32  	%r146, %r48, 1;
$L__BB1_46:
	add.s32 	%r145, %r145, %r146;
	add.s32 	%r144, %r28, 1;
	setp.ne.s32 	%p8, %r28, %r27;
	@%p8 bra 	$L__BB1_43;
	cvt.s64.s32 	%rd39, %r143;
	setp.ge.s32 	%p9, %r145, %r37;
	selp.u16 	%rs1, 1, 0, %p9;
	add.s64 	%rd40, %rd2, %rd39;
	st.global.u8 	[%rd40], %rs1;
	add.s64 	%rd42, %rd1, %rd32;
	st.global.u32 	[%rd42], %r145;
	setp.gt.s32 	%p10, %r143, 9;
	@%p10 bra 	$L__BB1_49;
	setp.ge.s32 	%p11, %r145, %r37;
	mov.u64 	%rd43, $str$6;
	cvta.global.u64 	%rd44, %rd43;
	mov.u64 	%rd45, $str$5;
	cvta.global.u64 	%rd46, %rd45;
	selp.b64 	%rd47, %rd46, %rd44, %p11;
	mov.u64 	%rd48, $str$1;
	cvta.global.u64 	%rd49, %rd48;
	st.local.u64 	[%rd5], %rd49;
	mov.b32 	%r49, 243;
	st.local.v2.u32 	[%rd5+8], {%r49, %r143};
	add.s32 	%r50, %r27, 1;
	st.local.v2.u32 	[%rd5+16], {%r145, %r50};
	st.local.u64 	[%rd5+24], %rd47;
	mov.u64 	%rd50, $str$7;
	cvta.global.u64 	%rd51, %rd50;
	{ // callseq 4, 0
	.param .b64 param0;
	st.param.b64 	[param0], %rd51;
	.param .b64 param1;
	st.param.b64 	[param1], %rd26;
	.param .b32 retval0;
	call.uni (retval0), 
	vprintf, 
	(
	param0, 
	param1
	);
	ld.param.b32 	%r51, [retval0];
	} // callseq 4
$L__BB1_49:
	add.s32 	%r143, %r143, %r3;
	setp.lt.s32 	%p12, %r143, %r35;
	@%p12 bra 	$L__BB1_41;
$L__BB1_50:
	setp.ne.s32 	%p50, %r2, 0;
	@%p50 bra 	$L__BB1_52;
	add.u64 	%rd104, %SP, 0;
	add.u64 	%rd105, %SPL, 0;
	mov.u64 	%rd106, $str$1;
	cvta.global.u64 	%rd107, %rd106;
	st.local.u64 	[%rd105], %rd107;
	mov.b32 	%r132, 250;
	st.local.u32 	[%rd105+8], %r132;
	mov.u64 	%rd108, $str$8;
	cvta.global.u64 	%rd109, %rd108;
	{ // callseq 6, 0
	.param .b64 param0;
	st.param.b64 	[param0], %rd109;
	.param .b64 param1;
	st.param.b64 	[param1], %rd104;
	.param .b32 retval0;
	call.uni (retval0), 
	vprintf, 
	(
	param0, 
	param1
	);
	ld.param.b32 	%r133, [retval0];
	} // callseq 6
$L__BB1_52:
	ret;
$L__BB1_53:
	cvt.s64.s32 	%rd53, %r143;
	add.s64 	%rd54, %rd2, %rd53;
	mov.b16 	%rs2, 0;
	st.global.u8 	[%rd54], %rs2;
	add.s64 	%rd56, %rd1, %rd32;
	mov.b32 	%r53, 0;
	st.global.u32 	[%rd56], %r53;
	bra.uni 	$L__BB1_49;

}


// ===== COMPILED SASS (sm_100) =====

	.target	sm_100

	.elftype	@"ET_EXEC"


//--------------------- .note.nv.tkinfo           --------------------------
	.section	.note.nv.tkinfo,"",@"SHT_NOTE"
	.sectionflags	@"SHF_NOTE_NV_TKINFO"
	.tkinfo
        /*0018*/ 	.word	0x00000002
        /*0030*/ 	.string	""
        /*0030*/ 	.string	"ptxas"
        /*0030*/ 	.string	"Cuda compilation tools, release 13.0, V13.0.88"
        /*0030*/ 	.string	"Build cuda_13.0.r13.0/compiler.36424714_0"
        /*0030*/ 	.string	"-arch sm_100 -m 64 "



//--------------------- .note.nv.cuinfo           --------------------------
	.section	.note.nv.cuinfo,"",@"SHT_NOTE"
	.sectionflags	@"SHF_NOTE_NV_CUINFO"
        /*0018*/ 	.short	0x0002
        /*001a*/ 	.short	0x0064
        /*001c*/ 	.short	0x0082
	.zero		2


//--------------------- .nv.info                  --------------------------
	.section	.nv.info,"",@"SHT_CUDA_INFO"
	.align	4


	//----- nvinfo : EIATTR_REGCOUNT
	.align		4
        /*0000*/ 	.byte	0x04, 0x2f
        /*0002*/ 	.short	(.L_10 - .L_9)
	.align		4
.L_9:
        /*0004*/ 	.word	index@(_Z25build_bloom_filter_kernelPKmjPmi)
        /*0008*/ 	.word	0x0000001e


	//----- nvinfo : EIATTR_FRAME_SIZE
	.align		4
.L_10:
        /*000c*/ 	.byte	0x04, 0x11
        /*000e*/ 	.short	(.L_12 - .L_11)
	.align		4
.L_11:
        /*0010*/ 	.word	index@(_Z25build_bloom_filter_kernelPKmjPmi)
        /*0014*/ 	.word	0x00000028


	//----- nvinfo : EIATTR_REGCOUNT
	.align		4
.L_12:
        /*0018*/ 	.byte	0x04, 0x2f
        /*001a*/ 	.short	(.L_14 - .L_13)
	.align		4
.L_13:
        /*001c*/ 	.word	index@(_Z26bloom_filter_screen_kernelPKcPKiS2_iPKmiiPbPi)
        /*0020*/ 	.word	0x00000024


	//----- nvinfo : EIATTR_FRAME_SIZE
	.align		4
.L_14:
        /*0024*/ 	.byte	0x04, 0x11
        /*0026*/ 	.short	(.L_16 - .L_15)
	.align		4
.L_15:
        /*0028*/ 	.word	index@(_Z26bloom_filter_screen_kernelPKcPKiS2_iPKmiiPbPi)
        /*002c*/ 	.word	0x00000020


	//----- nvinfo : EIATTR_MIN_STACK_SIZE
	.align		4
.L_16:
        /*0030*/ 	.byte	0x04, 0x12
        /*0032*/ 	.short	(.L_18 - .L_17)
	.align		4
.L_17:
        /*0034*/ 	.word	index@(_Z26bloom_filter_screen_kernelPKcPKiS2_iPKmiiPbPi)
        /*0038*/ 	.word	0x00000020


	//----- nvinfo : EIATTR_MIN_STACK_SIZE
	.align		4
.L_18:
        /*003c*/ 	.byte	0x04, 0x12
        /*003e*/ 	.short	(.L_20 - .L_19)
	.align		4
.L_19:
        /*0040*/ 	.word	index@(_Z25build_bloom_filter_kernelPKmjPmi)
        /*0044*/ 	.word	0x00000028
.L_20:


//--------------------- .nv.compat                --------------------------
	.section	.nv.compat,"",@"SHT_CUDA_COMPAT_INFO"
	.align	4
        /*0000*/ 	.byte	0x02, 0x09, 0x00, 0x00, 0x02, 0x02, 0x01, 0x00, 0x02, 0x05, 0x05, 0x00, 0x03, 0x07, 0x01, 0x01
        /*0010*/ 	.byte	0x02, 0x03, 0x00, 0x00, 0x02, 0x06, 0x01, 0x00, 0x04, 0x0b, 0x08, 0x00, 0x09, 0x00, 0x00, 0x00
        /*0020*/ 	.byte	0x00, 0x00, 0x00, 0x00


//--------------------- .nv.info._Z26bloom_filter_screen_kernelPKcPKiS2_iPKmiiPbPi --------------------------
	.section	.nv.info._Z26bloom_filter_screen_kernelPKcPKiS2_iPKmiiPbPi,"",@"SHT_CUDA_INFO"
	.sectionflags	@""
	.align	4


	//----- nvinfo : EIATTR_CUDA_API_VERSION
	.align		4
        /*0000*/ 	.byte	0x04, 0x37
        /*0002*/ 	.short	(.L_22 - .L_21)
.L_21:
        /*0004*/ 	.word	0x00000082


	//----- nvinfo : EIATTR_KPARAM_INFO
	.align		4
.L_22:
        /*0008*/ 	.byte	0x04, 0x17
        /*000a*/ 	.short	(.L_24 - .L_23)
.L_23:
        /*000c*/ 	.word	0x00000000
        /*0010*/ 	.short	0x0008
        /*0012*/ 	.short	0x0038
        /*0014*/ 	.byte	0x00, 0xf5, 0x21, 0x00


	//----- nvinfo : EIATTR_KPARAM_INFO
	.align		4
.L_24:
        /*0018*/ 	.byte	0x04, 0x17
        /*001a*/ 	.short	(.L_26 - .L_25)
.L_25:
        /*001c*/ 	.word	0x00000000
        /*0020*/ 	.short	0x0007
        /*0022*/ 	.short	0x0030
        /*0024*/ 	.byte	0x00, 0xf5, 0x21, 0x00


	//----- nvinfo : EIATTR_KPARAM_INFO
	.align		4
.L_26:
        /*0028*/ 	.byte	0x04, 0x17
        /*002a*/ 	.short	(.L_28 - .L_27)
.L_27:
        /*002c*/ 	.word	0x00000000
        /*0030*/ 	.short	0x0006
        /*0032*/ 	.short	0x002c
        /*0034*/ 	.byte	0x00, 0xf0, 0x11, 0x00


	//----- nvinfo : EIATTR_KPARAM_INFO
	.align		4
.L_28:
        /*0038*/ 	.byte	0x04, 0x17
        /*003a*/ 	.short	(.L_30 - .L_29)
.L_29:
        /*003c*/ 	.word	0x00000000
        /*0040*/ 	.short	0x0005
        /*0042*/ 	.short	0x0028
        /*0044*/ 	.byte	0x00, 0xf0, 0x11, 0x00


	//----- nvinfo : EIATTR_KPARAM_INFO
	.align		4
.L_30:
        /*0048*/ 	.byte	0x04, 0x17
        /*004a*/ 	.short	(.L_32 - .L_31)
.L_31:
        /*004c*/ 	.word	0x00000000
        /*0050*/ 	.short	0x0004
        /*0052*/ 	.short	0x0020
        /*0054*/ 	.byte	0x00, 0xf5, 0x21, 0x00


	//----- nvinfo : EIATTR_KPARAM_INFO
	.align		4
.L_32:
        /*0058*/ 	.byte	0x04, 0x17
        /*005a*/ 	.short	(.L_34 - .L_33)
.L_33:
        /*005c*/ 	.word	0x00000000
        /*0060*/ 	.short	0x0003
        /*0062*/ 	.short	0x0018
        /*0064*/ 	.byte	0x00, 0xf0, 0x11, 0x00


	//----- nvinfo : EIATTR_KPARAM_INFO
	.align		4
.L_34:
        /*0068*/ 	.byte	0x04, 0x17
        /*006a*/ 	.short	(.L_36 - .L_35)
.L_35:
        /*006c*/ 	.word	0x00000000
        /*0070*/ 	.short	0x0002
        /*0072*/ 	.short	0x0010
        /*0074*/ 	.byte	0x00, 0xf5, 0x21, 0x00


	//----- nvinfo : EIATTR_KPARAM_INFO
	.align		4
.L_36:
        /*0078*/ 	.byte	0x04, 0x17
        /*007a*/ 	.short	(.L_38 - .L_37)
.L_37:
        /*007c*/ 	.word	0x00000000
        /*0080*/ 	.short	0x0001
        /*0082*/ 	.short	0x0008
        /*0084*/ 	.byte	0x00, 0xf5, 0x21, 0x00


	//----- nvinfo : EIATTR_KPARAM_INFO
	.align		4
.L_38:
        /*0088*/ 	.byte	0x04, 0x17
        /*008a*/ 	.short	(.L_40 - .L_39)
.L_39:
        /*008c*/ 	.word	0x00000000
        /*0090*/ 	.short	0x0000
        /*0092*/ 	.short	0x0000
        /*0094*/ 	.byte	0x00, 0xf5, 0x21, 0x00


	//----- nvinfo : EIATTR_SPARSE_MMA_MASK
	.align		4
.L_40:
        /*0098*/ 	.byte	0x03, 0x50
        /*009a*/ 	.short	0x0000


	//----- nvinfo : EIATTR_MAXREG_COUNT
	.align		4
        /*009c*/ 	.byte	0x03, 0x1b
        /*009e*/ 	.short	0x00ff


	//----- nvinfo : EIATTR_EXTERNS
	.align		4
        /*00a0*/ 	.byte	0x04, 0x0f
        /*00a2*/ 	.short	(.L_42 - .L_41)


	//   ....[0]....
	.align		4
.L_41:
        /*00a4*/ 	.word	index@(vprintf)


	//----- nvinfo : EIATTR_MERCURY_ISA_VERSION
	.align		4
.L_42:
        /*00a8*/ 	.byte	0x03, 0x5f
        /*00aa*/ 	.short	0x0101


	//----- nvinfo : EIATTR_VRC_CTA_INIT_COUNT
	.align		4
        /*00ac*/ 	.byte	0x02, 0x4a
	.zero		1
	.zero		1


	//----- nvinfo : EIATTR_SYSCALL_OFFSETS
	.align		4
        /*00b0*/ 	.byte	0x04, 0x46
        /*00b2*/ 	.short	(.L_44 - .L_43)


	//   ....[0]....
.L_43:
        /*00b4*/ 	.word	0x000001c0


	//   ....[1]....
        /*00b8*/ 	.word	0x00001080


	//   ....[2]....
        /*00bc*/ 	.word	0x000016f0


	//   ....[3]....
        /*00c0*/ 	.word	0x00001840


	//----- nvinfo : EIATTR_EXIT_INSTR_OFFSETS
	.align		4
.L_44:
        /*00c4*/ 	.byte	0x04, 0x1c
        /*00c6*/ 	.short	(.L_46 - .L_45)


	//   ....[0]....
.L_45:
        /*00c8*/ 	.word	0x00001770


	//   ....[1]....
        /*00cc*/ 	.word	0x00001850


	//----- nvinfo : EIATTR_CRS_STACK_SIZE
	.align		4
.L_46:
        /*00d0*/ 	.byte	0x04, 0x1e
        /*00d2*/ 	.short	(.L_48 - .L_47)
.L_47:
        /*00d4*/ 	.word	0x00000000


	//----- nvinfo : EIATTR_CBANK_PARAM_SIZE
	.align		4
.L_48:
        /*00d8*/ 	.byte	0x03, 0x19
        /*00da*/ 	.short	0x0040


	//----- nvinfo : EIATTR_PARAM_CBANK
	.align		4
        /*00dc*/ 	.byte	0x04, 0x0a
        /*00de*/ 	.short	(.L_50 - .L_49)
	.align		4
.L_49:
        /*00e0*/ 	.word	index@(.nv.constant0._Z26bloom_filter_screen_kernelPKcPKiS2_iPKmiiPbPi)
        /*00e4*/ 	.short	0x0380
        /*00e6*/ 	.short	0x0040


	//----- nvinfo : EIATTR_SW_WAR
	.align		4
.L_50:
        /*00e8*/ 	.byte	0x04, 0x36
        /*00ea*/ 	.short	(.L_52 - .L_51)
.L_51:
        /*00ec*/ 	.word	0x00000008
.L_52:


//--------------------- .nv.info._Z25build_bloom_filter_kernelPKmjPmi --------------------------
	.section	.nv.info._Z25build_bloom_filter_kernelPKmjPmi,"",@"SHT_CUDA_INFO"
	.sectionflags	@""
	.align	4


	//----- nvinfo : EIATTR_CUDA_API_VERSION
	.align		4
        /*0000*/ 	.byte	0x04, 0x37
        /*0002*/ 	.short	(.L_54 - .L_53)
.L_53:
        /*0004*/ 	.word	0x00000082


	//----- nvinfo : EIATTR_KPARAM_INFO
	.align		4
.L_54:
        /*0008*/ 	.byte	0x04, 0x17
        /*000a*/ 	.short	(.L_56 - .L_55)
.L_55:
        /*000c*/ 	.word	0x00000000
        /*0010*/ 	.short	0x0003
        /*0012*/ 	.short	0x0018
        /*0014*/ 	.byte	0x00, 0xf0, 0x11, 0x00


	//----- nvinfo : EIATTR_KPARAM_INFO
	.align		4
.L_56:
        /*0018*/ 	.byte	0x04, 0x17
        /*001a*/ 	.short	(.L_58 - .L_57)
.L_57:
        /*001c*/ 	.word	0x00000000
        /*0020*/ 	.short	0x0002
        /*0022*/ 	.short	0x0010
        /*0024*/ 	.byte	0x00, 0xf5, 0x21, 0x00


	//----- nvinfo : EIATTR_KPARAM_INFO
	.align		4
.L_58:
        /*0028*/ 	.byte	0x04, 0x17
        /*002a*/ 	.short	(.L_60 - .L_59)
.L_59:
        /*002c*/ 	.word	0x00000000
        /*0030*/ 	.short	0x0001
        /*0032*/ 	.short	0x0008
        /*0034*/ 	.byte	0x00, 0xf0, 0x11, 0x00


	//----- nvinfo : EIATTR_KPARAM_INFO
	.align		4
.L_60:
        /*0038*/ 	.byte	0x04, 0x17
        /*003a*/ 	.short	(.L_62 - .L_61)
.L_61:
        /*003c*/ 	.word	0x00000000
        /*0040*/ 	.short	0x0000
        /*0042*/ 	.short	0x0000
        /*0044*/ 	.byte	0x00, 0xf5, 0x21, 0x00


	//----- nvinfo : EIATTR_SPARSE_MMA_MASK
	.align		4
.L_62:
        /*0048*/ 	.byte	0x03, 0x50
        /*004a*/ 	.short	0x0000


	//----- nvinfo : EIATTR_MAXREG_COUNT
	.align		4
        /*004c*/ 	.byte	0x03, 0x1b
        /*004e*/ 	.short	0x00ff


	//----- nvinfo : EIATTR_EXTERNS
	.align		4
        /*0050*/ 	.byte	0x04, 0x0f
        /*0052*/ 	.short	(.L_64 - .L_63)


	//   ....[0]....
	.align		4
.L_63:
        /*0054*/ 	.word	index@(vprintf)


	//----- nvinfo : EIATTR_MERCURY_ISA_VERSION
	.align		4
.L_64:
        /*0058*/ 	.byte	0x03, 0x5f
        /*005a*/ 	.short	0x0101


	//----- nvinfo : EIATTR_VRC_CTA_INIT_COUNT
	.align		4
        /*005c*/ 	.byte	0x02, 0x4a
	.zero		1
	.zero		1


	//----- nvinfo : EIATTR_SYSCALL_OFFSETS
	.align		4
        /*0060*/ 	.byte	0x04, 0x46
        /*0062*/ 	.short	(.L_66 - .L_65)


	//   ....[0]....
.L_65:
        /*0064*/ 	.word	0x000001b0


	//   ....[1]....
        /*0068*/ 	.word	0x000008c0


	//   ....[2]....
        /*006c*/ 	.word	0x00000a00


	//----- nvinfo : EIATTR_EXIT_INSTR_OFFSETS
	.align		4
.L_66:
        /*0070*/ 	.byte	0x04, 0x1c
        /*0072*/ 	.short	(.L_68 - .L_67)


	//   ....[0]....
.L_67:
        /*0074*/ 	.word	0x00000930


	//   ....[1]....
        /*0078*/ 	.word	0x00000a10


	//----- nvinfo : EIATTR_CRS_STACK_SIZE
	.align		4
.L_68:
        /*007c*/ 	.byte	0x04, 0x1e
        /*007e*/ 	.short	(.L_70 - .L_69)
.L_69:
        /*0080*/ 	.word	0x00000000


	//----- nvinfo : EIATTR_CBANK_PARAM_SIZE
	.align		4
.L_70:
        /*0084*/ 	.byte	0x03, 0x19
        /*0086*/ 	.short	0x001c


	//----- nvinfo : EIATTR_PARAM_CBANK
	.align		4
        /*0088*/ 	.byte	0x04, 0x0a
        /*008a*/ 	.short	(.L_72 - .L_71)
	.align		4
.L_71:
        /*008c*/ 	.word	index@(.nv.constant0._Z25build_bloom_filter_kernelPKmjPmi)
        /*0090*/ 	.short	0x0380
        /*0092*/ 	.short	0x001c


	//----- nvinfo : EIATTR_SW_WAR
	.align		4
.L_72:
        /*0094*/ 	.byte	0x04, 0x36
        /*0096*/ 	.short	(.L_74 - .L_73)
.L_73:
        /*0098*/ 	.word	0x00000008
.L_74:


//--------------------- .nv.callgraph             --------------------------
	.section	.nv.callgraph,"",@"SHT_CUDA_CALLGRAPH"
	.align	4
	.sectionentsize	8
	.align		4
        /*0000*/ 	.word	0x00000000
	.align		4
        /*0004*/ 	.word	0xffffffff
	.align		4
        /*0008*/ 	.word	index@(_Z26bloom_filter_screen_kernelPKcPKiS2_iPKmiiPbPi)
	.align		4
        /*000c*/ 	.word	index@(vprintf)
	.align		4
        /*0010*/ 	.word	index@(_Z25build_bloom_filter_kernelPKmjPmi)
	.align		4
        /*0014*/ 	.word	index@(vprintf)
	.align		4
        /*0018*/ 	.word	0x00000000
	.align		4
        /*001c*/ 	.word	0xfffffffe
	.align		4
        /*0020*/ 	.word	0x00000000
	.align		4
        /*0024*/ 	.word	0xfffffffd
	.align		4
        /*0028*/ 	.word	0x00000000
	.align		4
        /*002c*/ 	.word	0xfffffffc


//--------------------- .nv.constant4             --------------------------
	.section	.nv.constant4,"a",@progbits
	.align	8
	.align		8
.nv.constant4:
        /*0000*/ 	.dword	vprintf
	.align		8
        /*0008*/ 	.dword	$str
	.align		8
        /*0010*/ 	.dword	$str$1
	.align		8
        /*0018*/ 	.dword	$str$2
	.align		8
        /*0020*/ 	.dword	$str$3
	.align		8
        /*0028*/ 	.dword	$str$4
	.align		8
        /*0030*/ 	.dword	$str$5
	.align		8
        /*0038*/ 	.dword	$str$6
	.align		8
        /*0040*/ 	.dword	$str$7
	.align		8
        /*0048*/ 	.dword	$str$8


//--------------------- .text._Z26bloom_filter_screen_kernelPKcPKiS2_iPKmiiPbPi --------------------------
	.section	.text._Z26bloom_filter_screen_kernelPKcPKiS2_iPKmiiPbPi,"ax",@progbits
	.align	128
        .global         _Z26bloom_filter_screen_kernelPKcPKiS2_iPKmiiPbPi
        .type           _Z26bloom_filter_screen_kernelPKcPKiS2_iPKmiiPbPi,@function
        .size           _Z26bloom_filter_screen_kernelPKcPKiS2_iPKmiiPbPi,(.L_x_48 - _Z26bloom_filter_screen_kernelPKcPKiS2_iPKmiiPbPi)
        .other          _Z26bloom_filter_screen_kernelPKcPKiS2_iPKmiiPbPi,@"STO_CUDA_ENTRY STV_DEFAULT"
_Z26bloom_filter_screen_kernelPKcPKiS2_iPKmiiPbPi:
.text._Z26bloom_filter_screen_kernelPKcPKiS2_iPKmiiPbPi:
[----:B------:R-:W0:Y:S01]  /*0000*/  LDC R1, c[0x0][0x37c] ;  /* 0x0000df00ff017b82 */ /* 0x000e220000000800 */
[----:B------:R-:W1:Y:S01]  /*0010*/  S2R R25, SR_TID.X ;  /* 0x0000000000197919 */ /* 0x000e620000002100 */
[----:B------:R-:W2:Y:S06]  /*0020*/  LDCU UR5, c[0x0][0x2fc] ;  /* 0x00005f80ff0577ac */ /* 0x000eac0008000800 */
[----:B------:R-:W1:Y:S01]  /*0030*/  S2UR UR6, SR_CTAID.X ;  /* 0x00000000000679c3 */ /* 0x000e620000002500 */
[----:B0-----:R-:W-:Y:S01]  /*0040*/  VIADD R1, R1, 0xffffffe0 ;  /* 0xffffffe001017836 */ /* 0x001fe20000000000 */
[----:B------:R-:W-:Y:S01]  /*0050*/  BSSY.RECONVERGENT B6, `(.L_x_0) ;  /* 0x0000018000067945 */ /* 0x000fe20003800200 */
[----:B------:R-:W0:Y:S05]  /*0060*/  LDCU UR4, c[0x0][0x2f8] ;  /* 0x00005f00ff0477ac */ /* 0x000e2a0008000800 */
[----:B------:R-:W1:Y:S01]  /*0070*/  LDC R24, c[0x0][0x360] ;  /* 0x0000d800ff187b82 */ /* 0x000e620000000800 */
[----:B------:R-:W3:Y:S01]  /*0080*/  LDCU UR7, c[0x0][0x370] ;  /* 0x00006e00ff0777ac */ /* 0x000ee20008000800 */
[----:B0-----:R-:W-:-:S05]  /*0090*/  IADD3 R22, P1, PT, R1, UR4, RZ ;  /* 0x0000000401167c10 */ /* 0x001fca000ff3e0ff */
[----:B--2---:R-:W-:Y:S02]  /*00a0*/  IMAD.X R2, RZ, RZ, UR5, P1 ;  /* 0x00000005ff027e24 */ /* 0x004fe400088e06ff */
[C---:B-1----:R-:W-:Y:S02]  /*00b0*/  IMAD R23, R24.reuse, UR6, R25 ;  /* 0x0000000618177c24 */ /* 0x042fe4000f8e0219 */
[----:B---3--:R-:W-:-:S03]  /*00c0*/  IMAD R24, R24, UR7, RZ ;  /* 0x0000000718187c24 */ /* 0x008fc6000f8e02ff */
[----:B------:R-:W-:-:S13]  /*00d0*/  ISETP.NE.AND P0, PT, R23, RZ, PT ;  /* 0x000000ff1700720c */ /* 0x000fda0003f05270 */
[----:B------:R-:W-:Y:S05]  /*00e0*/  @P0 BRA `(.L_x_1) ;  /* 0x0000000000380947 */ /* 0x000fea0003800000 */
[----:B------:R-:W0:Y:S01]  /*00f0*/  LDC R13, c[0x0][0x398] ;  /* 0x0000e600ff0d7b82 */ /* 0x000e220000000800 */
[----:B------:R-:W-:Y:S01]  /*0100*/  IMAD.MOV.U32 R12, RZ, RZ, 0xb6 ;  /* 0x000000b6ff0c7424 */ /* 0x000fe200078e00ff */
[----:B------:R-:W-:Y:S01]  /*0110*/  MOV R0, 0x0 ;  /* 0x0000000000007802 */ /* 0x000fe20000000f00 */
[----:B------:R-:W1:Y:S01]  /*0120*/  LDCU.64 UR4, c[0x4][0x28] ;  /* 0x01000500ff0477ac */ /* 0x000e620008000a00 */
[----:B------:R-:W-:Y:S02]  /*0130*/  IMAD.MOV.U32 R6, RZ, RZ, R22 ;  /* 0x000000ffff067224 */ /* 0x000fe400078e0016 */
[----:B------:R-:W-:Y:S02]  /*0140*/  IMAD.MOV.U32 R7, RZ, RZ, R2 ;  /* 0x000000ffff077224 */ /* 0x000fe400078e0002 */
[----:B------:R-:W2:Y:S08]  /*0150*/  LDC.64 R10, c[0x4][0x10] ;  /* 0x01000400ff0a7b82 */ /* 0x000eb00000000a00 */
[----:B------:R3:W4:Y:S01]  /*0160*/  LDC.64 R8, c[0x4][R0] ;  /* 0x0100000000087b82 */ /* 0x0007220000000a00 */
[----:B-1----:R-:W-:-:S02]  /*0170*/  IMAD.U32 R4, RZ, RZ, UR4 ;  /* 0x00000004ff047e24 */ /* 0x002fc4000f8e00ff */
[----:B------:R-:W-:Y:S01]  /*0180*/  IMAD.U32 R5, RZ, RZ, UR5 ;  /* 0x00000005ff057e24 */ /* 0x000fe2000f8e00ff */
[----:B0-----:R3:W-:Y:S04]  /*0190*/  STL.64 [R1+0x8], R12 ;  /* 0x0000080c01007387 */ /* 0x0017e80000100a00 */
[----:B--2---:R3:W-:Y:S02]  /*01a0*/  STL.64 [R1], R10 ;  /* 0x0000000a01007387 */ /* 0x0047e40000100a00 */
[----:B------:R-:W-:-:S07]  /*01b0*/  LEPC R20, `(.L_x_1) ;  /* 0x000000001014794e */ /* 0x000fce0000000000 */
[----:B---34-:R-:W-:Y:S05]  /*01c0*/  CALL.ABS.NOINC R8 ;  /* 0x0000000008007343 */ /* 0x018fea0003c00000 */
.L_x_1:
[----:B------:R-:W-:Y:S05]  /*01d0*/  BSYNC.RECONVERGENT B6 ;  /* 0x0000000000067941 */ /* 0x000fea0003800200 */
.L_x_0:
[----:B------:R-:W0:Y:S01]  /*01e0*/  LDCU UR4, c[0x0][0x398] ;  /* 0x00007300ff0477ac */ /* 0x000e220008000800 */
[----:B------:R-:W-:Y:S01]  /*01f0*/  BSSY.RECONVERGENT B7, `(.L_x_2) ;  /* 0x0000156000077945 */ /* 0x000fe20003800200 */
[----:B0-----:R-:W-:-:S13]  /*0200*/  ISETP.GE.AND P0, PT, R23, UR4, PT ;  /* 0x0000000417007c0c */ /* 0x001fda000bf06270 */
[----:B------:R-:W-:Y:S05]  /*0210*/  @P0 BRA `(.L_x_3) ;  /* 0x00000014004c0947 */ /* 0x000fea0003800000 */
[----:B------:R-:W0:Y:S01]  /*0220*/  LDCU UR4, c[0x0][0x3a8] ;  /* 0x00007500ff0477ac */ /* 0x000e220008000800 */
[----:B------:R-:W1:Y:S01]  /*0230*/  LDC.64 R16, c[0x0][0x358] ;  /* 0x0000d600ff107b82 */ /* 0x000e620000000a00 */
[----:B------:R-:W-:Y:S01]  /*0240*/  IMAD.MOV.U32 R19, RZ, RZ, R23 ;  /* 0x000000ffff137224 */ /* 0x000fe200078e0017 */
[----:B0-----:R-:W-:-:S09]  /*0250*/  UISETP.GE.AND UP0, UPT, UR4, 0x1, UPT ;  /* 0x000000010400788c */ /* 0x001fd2000bf06270 */
[----:B------:R-:W-:Y:S05]  /*0260*/  BRA.U !UP0, `(.L_x_4) ;  /* 0x0000000d08d07547 */ /* 0x000fea000b800000 */
[----:B------:R-:W-:Y:S02]  /*0270*/  IMAD R26, RZ, RZ, -UR4 ;  /* 0x80000004ff1a7e24 */ /* 0x000fe4000f8e02ff */
[----:B------:R-:W-:-:S07]  /*0280*/  IMAD.MOV.U32 R19, RZ, RZ, R23 ;  /* 0x000000ffff137224 */ /* 0x000fce00078e0017 */
.L_x_30:
[----:B01----:R-:W0:Y:S01]  /*0290*/  LDC.64 R4, c[0x0][0x388] ;  /* 0x0000e200ff047b82 */ /* 0x003e220000000a00 */
[----:B-1----:R-:W-:Y:S02]  /*02a0*/  R2UR UR4, R16 ;  /* 0x00000000100472ca */ /* 0x002fe400000e0000 */
[----:B------:R-:W-:-:S05]  /*02b0*/  R2UR UR5, R17 ;  /* 0x00000000110572ca */ /* 0x000fca00000e0000 */
[----:B------:R-:W1:Y:S01]  /*02c0*/  LDC R9, c[0x0][0x3a8] ;  /* 0x0000ea00ff097b82 */ /* 0x000e620000000800 */
[----:B0-----:R-:W-:-:S07]  /*02d0*/  IMAD.WIDE R4, R19, 0x4, R4 ;  /* 0x0000000413047825 */ /* 0x001fce00078e0204 */
[----:B------:R-:W1:Y:S01]  /*02e0*/  LDG.E R4, desc[UR4][R4.64] ;  /* 0x0000000404047981 */ /* 0x000e62000c1e1900 */
[----:B------:R-:W-:Y:S01]  /*02f0*/  BSSY.RECONVERGENT B6, `(.L_x_5) ;  /* 0x00000e6000067945 */ /* 0x000fe20003800200 */
[----:B-1----:R-:W-:-:S13]  /*0300*/  ISETP.GE.AND P0, PT, R4, R9, PT ;  /* 0x000000090400720c */ /* 0x002fda0003f06270 */
[----:B------:R-:W-:Y:S05]  /*0310*/  @!P0 BRA `(.L_x_6) ;  /* 0x0000000c00608947 */ /* 0x000fea0003800000 */
[----:B------:R-:W0:Y:S01]  /*0320*/  LDC.64 R6, c[0x0][0x390] ;  /* 0x0000e400ff067b82 */ /* 0x000e220000000a00 */
[----:B------:R-:W-:Y:S02]  /*0330*/  R2UR UR4, R16 ;  /* 0x00000000100472ca */ /* 0x000fe400000e0000 */
[----:B------:R-:W-:Y:S01]  /*0340*/  R2UR UR5, R17 ;  /* 0x00000000110572ca */ /* 0x000fe200000e0000 */
[----:B0-----:R-:W-:-:S12]  /*0350*/  IMAD.WIDE R6, R19, 0x4, R6 ;  /* 0x0000000413067825 */ /* 0x001fd800078e0206 */
[----:B------:R-:W2:Y:S01]  /*0360*/  LDG.E R3, desc[UR4][R6.64] ;  /* 0x0000000406037981 */ /* 0x000ea2000c1e1900 */
[----:B------:R-:W-:Y:S01]  /*0370*/  BSSY.RECONVERGENT B1, `(.L_x_7) ;  /* 0x00000ad000017945 */ /* 0x000fe20003800200 */
[----:B------:R-:W-:Y:S01]  /*0380*/  VIADDMNMX R0, R4, -R9, RZ, !PT ;  /* 0x8000000904007246 */ /* 0x000fe200078001ff */
[----:B------:R-:W-:Y:S01]  /*0390*/  IMAD.MOV.U32 R18, RZ, RZ, RZ ;  /* 0x000000ffff127224 */ /* 0x000fe200078e00ff */
[----:B------:R-:W-:Y:S02]  /*03a0*/  CS2R R8, SRZ ;  /* 0x0000000000087805 */ /* 0x000fe4000001ff00 */
[----:B--2---:R-:W-:-:S07]  /*03b0*/  SHF.R.S32.HI R4, RZ, 0x1f, R3 ;  /* 0x0000001fff047819 */ /* 0x004fce0000011403 */
.L_x_27:
[----:B0-----:R-:W0:Y:S01]  /*03c0*/  LDCU.64 UR4, c[0x0][0x380] ;  /* 0x00007000ff0477ac */ /* 0x001e220008000a00 */
[----:B------:R-:W-:Y:S04]  /*03d0*/  BSSY.RECONVERGENT B0, `(.L_x_8) ;  /* 0x00000a5000007945 */ /* 0x000fe80003800200 */
[----:B------:R-:W-:Y:S01]  /*03e0*/  BSSY.RELIABLE B2, `(.L_x_9) ;  /* 0x000003f000027945 */ /* 0x000fe20003800100 */
[----:B------:R-:W-:Y:S01]  /*03f0*/  ISETP.NE.AND P1, PT, R18, R0, PT ;  /* 0x000000001200720c */ /* 0x000fe20003f25270 */
[----:B------:R-:W-:Y:S02]  /*0400*/  IMAD.MOV.U32 R5, RZ, RZ, RZ ;  /* 0x000000ffff057224 */ /* 0x000fe400078e00ff */
[----:B------:R-:W-:Y:S02]  /*0410*/  IMAD.MOV.U32 R10, RZ, RZ, RZ ;  /* 0x000000ffff0a7224 */ /* 0x000fe400078e00ff */
[----:B------:R-:W-:-:S02]  /*0420*/  IMAD.MOV.U32 R11, RZ, RZ, R26 ;  /* 0x000000ffff0b7224 */ /* 0x000fc400078e001a */
[----:B------:R-:W-:Y:S01]  /*0430*/  IMAD.MOV.U32 R12, RZ, RZ, RZ ;  /* 0x000000ffff0c7224 */ /* 0x000fe200078e00ff */
[C---:B0-----:R-:W-:Y:S01]  /*0440*/  IADD3 R6, P0, P2, R18.reuse, UR4, R3 ;  /* 0x0000000412067c10 */ /* 0x041fe2000fa1e003 */
[----:B------:R-:W-:-:S03]  /*0450*/  VIADD R18, R18, 0x1 ;  /* 0x0000000112127836 */ /* 0x000fc60000000000 */
[----:B------:R-:W-:-:S09]  /*0460*/  IADD3.X R7, PT, PT, RZ, UR5, R4, P0, P2 ;  /* 0x00000005ff077c10 */ /* 0x000fd200087e4404 */
.L_x_20:
[----:B------:R-:W-:Y:S02]  /*0470*/  R2UR UR4, R16 ;  /* 0x00000000100472ca */ /* 0x000fe400000e0000 */
[----:B------:R-:W-:-:S13]  /*0480*/  R2UR UR5, R17 ;  /* 0x00000000110572ca */ /* 0x000fda00000e0000 */
[----:B------:R-:W2:Y:S01]  /*0490*/  LDG.E.U8 R14, desc[UR4][R6.64] ;  /* 0x00000004060e7981 */ /* 0x000ea2000c1e1100 */
[----:B------:R-:W-:Y:S01]  /*04a0*/  BSSY.RECONVERGENT B3, `(.L_x_10) ;  /* 0x0000023000037945 */ /* 0x000fe20003800200 */
[----:B------:R-:W-:Y:S01]  /*04b0*/  PLOP3.LUT P0, PT, PT, PT, PT, 0x8, 0x80 ;  /* 0x000000000080781c */ /* 0x000fe20003f0e170 */
[----:B------:R-:W-:Y:S01]  /*04c0*/  IMAD.MOV.U32 R13, RZ, RZ, RZ ;  /* 0x000000ffff0d7224 */ /* 0x000fe200078e00ff */
[----:B--2---:R-:W-:-:S13]  /*04d0*/  ISETP.GT.AND P2, PT, R14, 0x60, PT ;  /* 0x000000600e00780c */ /* 0x004fda0003f44270 */
[----:B------:R-:W-:Y:S05]  /*04e0*/  @!P2 BRA `(.L_x_11) ;  /* 0x000000000030a947 */ /* 0x000fea0003800000 */
[----:B------:R-:W-:-:S13]  /*04f0*/  ISETP.GT.AND P2, PT, R14, 0x66, PT ;  /* 0x000000660e00780c */ /* 0x000fda0003f44270 */
[----:B------:R-:W-:Y:S05]  /*0500*/  @P2 BRA `(.L_x_12) ;  /* 0x0000000000142947 */ /* 0x000fea0003800000 */
[----:B------:R-:W-:-:S13]  /*0510*/  ISETP.NE.AND P2, PT, R14, 0x61, PT ;  /* 0x000000610e00780c */ /* 0x000fda0003f45270 */
[----:B------:R-:W-:Y:S05]  /*0520*/  @!P2 BRA `(.L_x_13) ;  /* 0x000000000068a947 */ /* 0x000fea0003800000 */
[----:B------:R-:W-:-:S13]  /*0530*/  ISETP.NE.AND P2, PT, R14, 0x63, PT ;  /* 0x000000630e00780c */ /* 0x000fda0003f45270 */
[----:B------:R-:W-:Y:S05]  /*0540*/  @!P2 BRA `(.L_x_14) ;  /* 0x000000000030a947 */ /* 0x000fea0003800000 */
[----:B------:R-:W-:Y:S05]  /*0550*/  BRA `(.L_x_15) ;  /* 0x0000000000447947 */ /* 0x000fea0003800000 */
.L_x_12:
[----:B------:R-:W-:-:S13]  /*0560*/  ISETP.NE.AND P2, PT, R14, 0x67, PT ;  /* 0x000000670e00780c */ /* 0x000fda0003f45270 */
[----:B------:R-:W-:Y:S05]  /*0570*/  @!P2 BRA `(.L_x_16) ;  /* 0x000000000050a947 */ /* 0x000fea0003800000 */
[----:B------:R-:W-:-:S13]  /*0580*/  ISETP.NE.AND P2, PT, R14, 0x74, PT ;  /* 0x000000740e00780c */ /* 0x000fda0003f45270 */
[----:B------:R-:W-:Y:S05]  /*0590*/  @P2 BRA `(.L_x_15) ;  /* 0x0000000000342947 */ /* 0x000fea0003800000 */
[----:B------:R-:W-:Y:S05]  /*05a0*/  BRA `(.L_x_17) ;  /* 0x00000000003c7947 */ /* 0x000fea0003800000 */
.L_x_11:
[----:B------:R-:W-:-:S13]  /*05b0*/  ISETP.GT.AND P2, PT, R14, 0x46, PT ;  /* 0x000000460e00780c */ /* 0x000fda0003f44270 */
[----:B------:R-:W-:Y:S05]  /*05c0*/  @P2 BRA `(.L_x_18) ;  /* 0x0000000000182947 */ /* 0x000fea0003800000 */
[----:B------:R-:W-:-:S13]  /*05d0*/  ISETP.NE.AND P2, PT, R14, 0x41, PT ;  /* 0x000000410e00780c */ /* 0x000fda0003f45270 */
[----:B------:R-:W-:Y:S05]  /*05e0*/  @!P2 BRA `(.L_x_13) ;  /* 0x000000000038a947 */ /* 0x000fea0003800000 */
[----:B------:R-:W-:-:S13]  /*05f0*/  ISETP.NE.AND P2, PT, R14, 0x43, PT ;  /* 0x000000430e00780c */ /* 0x000fda0003f45270 */
[----:B------:R-:W-:Y:S05]  /*0600*/  @P2 BRA `(.L_x_15) ;  /* 0x0000000000182947 */ /* 0x000fea0003800000 */
.L_x_14:
[----:B------:R-:W-:Y:S01]  /*0610*/  IMAD.MOV.U32 R13, RZ, RZ, 0x1 ;  /* 0x00000001ff0d7424 */ /* 0x000fe200078e00ff */
[----:B------:R-:W-:Y:S06]  /*0620*/  BRA `(.L_x_13) ;  /* 0x0000000000287947 */ /* 0x000fec0003800000 */
.L_x_18:
[----:B------:R-:W-:-:S13]  /*0630*/  ISETP.NE.AND P2, PT, R14, 0x47, PT ;  /* 0x000000470e00780c */ /* 0x000fda0003f45270 */
[----:B------:R-:W-:Y:S05]  /*0640*/  @!P2 BRA `(.L_x_16) ;  /* 0x00000000001ca947 */ /* 0x000fea0003800000 */
[----:B------:R-:W-:-:S13]  /*0650*/  ISETP.NE.AND P2, PT, R14, 0x54, PT ;  /* 0x000000540e00780c */ /* 0x000fda0003f45270 */
[----:B------:R-:W-:Y:S05]  /*0660*/  @!P2 BRA `(.L_x_17) ;  /* 0x00000000000ca947 */ /* 0x000fea0003800000 */
.L_x_15:
[----:B------:R-:W-:Y:S01]  /*0670*/  PLOP3.LUT P0, PT, PT, PT, PT, 0x80, 0x8 ;  /* 0x000000000008781c */ /* 0x000fe20003f0f070 */
[----:B------:R-:W-:Y:S01]  /*0680*/  IMAD.MOV.U32 R13, RZ, RZ, 0x4 ;  /* 0x00000004ff0d7424 */ /* 0x000fe200078e00ff */
[----:B------:R-:W-:Y:S11]  /*0690*/  BRA `(.L_x_13) ;  /* 0x00000000000c7947 */ /* 0x000ff60003800000 */
.L_x_17:
[----:B------:R-:W-:Y:S01]  /*06a0*/  IMAD.MOV.U32 R13, RZ, RZ, 0x3 ;  /* 0x00000003ff0d7424 */ /* 0x000fe200078e00ff */
[----:B------:R-:W-:Y:S06]  /*06b0*/  BRA `(.L_x_13) ;  /* 0x0000000000047947 */ /* 0x000fec0003800000 */
.L_x_16:
[----:B------:R-:W-:-:S07]  /*06c0*/  IMAD.MOV.U32 R13, RZ, RZ, 0x2 ;  /* 0x00000002ff0d7424 */ /* 0x000fce00078e00ff */
.L_x_13:
[----:B------:R-:W-:Y:S05]  /*06d0*/  BSYNC.RECONVERGENT B3 ;  /* 0x0000000000037941 */ /* 0x000fea0003800200 */
.L_x_10:
[----:B------:R-:W-:Y:S05]  /*06e0*/  @P0 BREAK.RELIABLE B2 ;  /* 0x0000000000020942 */ /* 0x000fea0003800100 */
[----:B------:R-:W-:Y:S05]  /*06f0*/  @P0 BRA `(.L_x_19) ;  /* 0x0000000400c80947 */ /* 0x000fea0003800000 */
[----:B------:R-:W-:Y:S01]  /*0700*/  VIADD R11, R11, 0x1 ;  /* 0x000000010b0b7836 */ /* 0x000fe20000000000 */
[----:B------:R-:W-:Y:S01]  /*0710*/  IADD3 R6, P2, PT, R6, 0x1, RZ ;  /* 0x0000000106067810 */ /* 0x000fe20007f5e0ff */
[C---:B------:R-:W-:Y:S01]  /*0720*/  IMAD.SHL.U32 R14, R5.reuse, 0x4, RZ ;  /* 0x00000004050e7824 */ /* 0x040fe200078e00ff */
[----:B------:R-:W-:Y:S02]  /*0730*/  SHF.L.U64.HI R15, R5, 0x2, R10 ;  /* 0x00000002050f7819 */ /* 0x000fe4000001020a */
[----:B------:R-:W-:Y:S01]  /*0740*/  ISETP.NE.AND P0, PT, R11, RZ, PT ;  /* 0x000000ff0b00720c */ /* 0x000fe20003f05270 */
[----:B------:R-:W-:Y:S01]  /*0750*/  IMAD.X R7, RZ, RZ, R7, P2 ;  /* 0x000000ffff077224 */ /* 0x000fe200010e0607 */
[----:B------:R-:W-:Y:S02]  /*0760*/  LOP3.LUT R5, R13, R14, RZ, 0xfc, !PT ;  /* 0x0000000e0d057212 */ /* 0x000fe400078efcff */
[----:B------:R-:W-:-:S09]  /*0770*/  LOP3.LUT R10, R12, R15, RZ, 0xfc, !PT ;  /* 0x0000000f0c0a7212 */ /* 0x000fd200078efcff */
[----:B------:R-:W-:Y:S05]  /*0780*/  @P0 BRA `(.L_x_20) ;  /* 0xfffffffc00380947 */ /* 0x000fea000383ffff */
[----:B------:R-:W-:-:S04]  /*0790*/  ISETP.NE.U32.AND P0, PT, R5, -0x1, PT ;  /* 0xffffffff0500780c */ /* 0x000fc80003f05070 */
[----:B------:R-:W-:-:S13]  /*07a0*/  ISETP.NE.AND.EX P0, PT, R10, -0x1, PT, P0 ;  /* 0xffffffff0a00780c */ /* 0x000fda0003f05300 */
[----:B------:R-:W-:Y:S05]  /*07b0*/  @!P0 BREAK.RELIABLE B2 ;  /* 0x0000000000028942 */ /* 0x000fea0003800100 */
[----:B------:R-:W-:Y:S05]  /*07c0*/  @!P0 BRA `(.L_x_19) ;  /* 0x0000000400948947 */ /* 0x000fea0003800000 */
[----:B------:R-:W-:Y:S05]  /*07d0*/  BSYNC.RELIABLE B2 ;  /* 0x0000000000027941 */ /* 0x000fea0003800100 */
.L_x_9:
[----:B------:R-:W-:Y:S02]  /*07e0*/  LOP3.LUT R5, R5, 0xff, RZ, 0xc0, !PT ;  /* 0x000000ff05057812 */ /* 0x000fe400078ec0ff */
[----:B------:R-:W-:Y:S02]  /*07f0*/  ISETP.GE.U32.AND P2, PT, R25, 0x200, PT ;  /* 0x000002001900780c */ /* 0x000fe40003f46070 */
[----:B------:R-:W-:-:S05]  /*0800*/  LOP3.LUT R5, R5, 0xffffff00, R14, 0xf8, !PT ;  /* 0xffffff0005057812 */ /* 0x000fca00078ef80e */
[C---:B------:R-:W-:Y:S02]  /*0810*/  IMAD R6, R5.reuse, -0x3361d2af, RZ ;  /* 0xcc9e2d5105067824 */ /* 0x040fe400078e02ff */
[----:B------:R-:W-:-:S05]  /*0820*/  IMAD R5, R5, 0x16a88000, RZ ;  /* 0x16a8800005057824 */ /* 0x000fca00078e02ff */
[----:B------:R-:W-:Y:S01]  /*0830*/  LEA.HI R5, R6, R5, RZ, 0xf ;  /* 0x0000000506057211 */ /* 0x000fe200078f78ff */
[C---:B------:R-:W-:Y:S02]  /*0840*/  IMAD R6, R15.reuse, -0x3361d2af, RZ ;  /* 0xcc9e2d510f067824 */ /* 0x040fe400078e02ff */
[----:B------:R-:W-:Y:S02]  /*0850*/  IMAD R15, R15, 0x16a88000, RZ ;  /* 0x16a880000f0f7824 */ /* 0x000fe400078e02ff */
[----:B------:R-:W-:-:S03]  /*0860*/  IMAD R7, R5, 0x1b873593, RZ ;  /* 0x1b87359305077824 */ /* 0x000fc600078e02ff */
[----:B------:R-:W-:Y:S01]  /*0870*/  LEA.HI R5, R6, R15, RZ, 0xf ;  /* 0x0000000f06057211 */ /* 0x000fe200078f78ff */
[----:B------:R-:W-:Y:S01]  /*0880*/  IMAD.MOV.U32 R6, RZ, RZ, 0x5 ;  /* 0x00000005ff067424 */ /* 0x000fe200078e00ff */
[----:B------:R-:W-:-:S03]  /*0890*/  SHF.L.W.U32.HI R11, R7, 0xd, R7 ;  /* 0x0000000d070b7819 */ /* 0x000fc60000010e07 */
[----:B------:R-:W-:Y:S02]  /*08a0*/  IMAD R5, R5, 0x1b873593, RZ ;  /* 0x1b87359305057824 */ /* 0x000fe400078e02ff */
[----:B------:R-:W-:Y:S01]  /*08b0*/  IMAD R10, R11, R6, -0x19ab949c ;  /* 0xe6546b640b0a7424 */ /* 0x000fe200078e0206 */
[C---:B------:R-:W-:Y:S02]  /*08c0*/  LOP3.LUT R11, R7.reuse, 0x9747b28c, RZ, 0x3c, !PT ;  /* 0x9747b28c070b7812 */ /* 0x040fe400078e3cff */
[----:B------:R-:W-:Y:S02]  /*08d0*/  LOP3.LUT R7, R7, 0x2e8f6518, RZ, 0x3c, !PT ;  /* 0x2e8f651807077812 */ /* 0x000fe400078e3cff */
[----:B------:R-:W-:Y:S02]  /*08e0*/  LOP3.LUT R10, R5, R10, RZ, 0x3c, !PT ;  /* 0x0000000a050a7212 */ /* 0x000fe400078e3cff */
[----:B------:R-:W-:Y:S02]  /*08f0*/  SHF.L.W.U32.HI R11, R11, 0xd, R11 ;  /* 0x0000000d0b0b7819 */ /* 0x000fe40000010e0b */
[----:B------:R-:W-:-:S02]  /*0900*/  SHF.L.W.U32.HI R13, R7, 0xd, R7 ;  /* 0x0000000d070d7819 */ /* 0x000fc40000010e07 */
[----:B------:R-:W-:Y:S01]  /*0910*/  SHF.L.W.U32.HI R7, R10, 0xd, R10 ;  /* 0x0000000d0a077819 */ /* 0x000fe20000010e0a */
[-C--:B------:R-:W-:Y:S02]  /*0920*/  IMAD R10, R11, R6.reuse, -0x19ab949c ;  /* 0xe6546b640b0a7424 */ /* 0x080fe400078e0206 */
[-C--:B------:R-:W-:Y:S02]  /*0930*/  IMAD R12, R13, R6.reuse, -0x19ab949c ;  /* 0xe6546b640d0c7424 */ /* 0x080fe400078e0206 */
[----:B------:R-:W-:Y:S01]  /*0940*/  IMAD R11, R7, R6, -0x19ab949c ;  /* 0xe6546b64070b7424 */ /* 0x000fe200078e0206 */
[C---:B------:R-:W-:Y:S02]  /*0950*/  LOP3.LUT R7, R5.reuse, R10, RZ, 0x3c, !PT ;  /* 0x0000000a05077212 */ /* 0x040fe400078e3cff */
[----:B------:R-:W-:Y:S02]  /*0960*/  LOP3.LUT R10, R5, R12, RZ, 0x3c, !PT ;  /* 0x0000000c050a7212 */ /* 0x000fe400078e3cff */
[----:B------:R-:W-:-:S02]  /*0970*/  SHF.R.U32.HI R12, RZ, 0x10, R11 ;  /* 0x00000010ff0c7819 */ /* 0x000fc4000001160b */
[----:B------:R-:W-:Y:S02]  /*0980*/  SHF.L.W.U32.HI R7, R7, 0xd, R7 ;  /* 0x0000000d07077819 */ /* 0x000fe40000010e07 */
[----:B------:R-:W-:Y:S02]  /*0990*/  LOP3.LUT R12, R11, 0x8, R12, 0x96, !PT ;  /* 0x000000080b0c7812 */ /* 0x000fe400078e960c */
[----:B------:R-:W-:Y:S01]  /*09a0*/  SHF.L.W.U32.HI R11, R10, 0xd, R10 ;  /* 0x0000000d0a0b7819 */ /* 0x000fe20000010e0a */
[-C--:B------:R-:W-:Y:S02]  /*09b0*/  IMAD R10, R7, R6.reuse, -0x19ab949c ;  /* 0xe6546b64070a7424 */ /* 0x080fe400078e0206 */
[----:B------:R-:W-:Y:S02]  /*09c0*/  IMAD R12, R12, -0x7a143595, RZ ;  /* 0x85ebca6b0c0c7824 */ /* 0x000fe400078e02ff */
[----:B------:R-:W-:-:S03]  /*09d0*/  IMAD R11, R11, R6, -0x19ab949c ;  /* 0xe6546b640b0b7424 */ /* 0x000fc600078e0206 */
[----:B------:R-:W-:-:S04]  /*09e0*/  SHF.R.U32.HI R5, RZ, 0xd, R12 ;  /* 0x0000000dff057819 */ /* 0x000fc8000001160c */
[----:B------:R-:W-:-:S05]  /*09f0*/  LOP3.LUT R5, R5, R12, RZ, 0x3c, !PT ;  /* 0x0000000c05057212 */ /* 0x000fca00078e3cff */
[----:B------:R-:W-:-:S05]  /*0a00*/  IMAD R5, R5, -0x3d4d51cb, RZ ;  /* 0xc2b2ae3505057824 */ /* 0x000fca00078e02ff */
[----:B------:R-:W-:-:S04]  /*0a10*/  SHF.R.U32.HI R12, RZ, 0x10, R5 ;  /* 0x00000010ff0c7819 */ /* 0x000fc80000011605 */
[----:B------:R-:W-:-:S04]  /*0a20*/  LOP3.LUT R5, R12, 0x3ffffff, R5, 0x78, !PT ;  /* 0x03ffffff0c057812 */ /* 0x000fc800078e7805 */
[----:B------:R-:W-:-:S13]  /*0a30*/  ISETP.LT.U32.AND P0, PT, R5, 0x8000, !P2 ;  /* 0x000080000500780c */ /* 0x000fda0005701070 */
[----:B------:R-:W0:Y:S01]  /*0a40*/  @!P0 LDC.64 R6, c[0x0][0x3a0] ;  /* 0x0000e800ff068b82 */ /* 0x000e220000000a00 */
[----:B------:R-:W-:Y:S02]  /*0a50*/  @!P0 R2UR UR4, R16 ;  /* 0x00000000100482ca */ /* 0x000fe400000e0000 */
[----:B------:R-:W-:Y:S02]  /*0a60*/  @!P0 R2UR UR5, R17 ;  /* 0x00000000110582ca */ /* 0x000fe400000e0000 */
[----:B------:R-:W-:-:S05]  /*0a70*/  @!P0 SHF.R.U32.HI R13, RZ, 0x6, R5 ;  /* 0x00000006ff0d8819 */ /* 0x000fca0000011605 */
[----:B0-----:R-:W-:-:S06]  /*0a80*/  @!P0 IMAD.WIDE.U32 R6, R13, 0x8, R6 ;  /* 0x000000080d068825 */ /* 0x001fcc00078e0006 */
[----:B------:R0:W2:Y:S01]  /*0a90*/  @!P0 LDG.E.64 R32, desc[UR4][R6.64] ;  /* 0x0000000406208981 */ /* 0x0000a2000c1e1b00 */
[----:B------:R-:W-:Y:S01]  /*0aa0*/  SHF.R.U32.HI R13, RZ, 0x10, R10 ;  /* 0x00000010ff0d7819 */ /* 0x000fe2000001160a */
[----:B------:R-:W-:Y:S01]  /*0ab0*/  BSSY.RECONVERGENT B2, `(.L_x_21) ;  /* 0x0000034000027945 */ /* 0x000fe20003800200 */
[----:B------:R-:W-:Y:S02]  /*0ac0*/  LOP3.LUT R5, R5, 0x3f, RZ, 0xc0, !PT ;  /* 0x0000003f05057812 */ /* 0x000fe400078ec0ff */
[----:B------:R-:W-:Y:S02]  /*0ad0*/  LOP3.LUT R13, R10, 0x8, R13, 0x96, !PT ;  /* 0x000000080a0d7812 */ /* 0x000fe400078e960d */
[----:B------:R-:W-:-:S03]  /*0ae0*/  SHF.R.U32.HI R10, RZ, 0x10, R11 ;  /* 0x00000010ff0a7819 */ /* 0x000fc6000001160b */
[----:B------:R-:W-:Y:S01]  /*0af0*/  IMAD R13, R13, -0x7a143595, RZ ;  /* 0x85ebca6b0d0d7824 */ /* 0x000fe200078e02ff */
[----:B------:R-:W-:-:S05]  /*0b00*/  LOP3.LUT R10, R11, 0x8, R10, 0x96, !PT ;  /* 0x000000080b0a7812 */ /* 0x000fca00078e960a */
[----:B------:R-:W-:Y:S01]  /*0b10*/  IMAD R11, R10, -0x7a143595, RZ ;  /* 0x85ebca6b0a0b7824 */ /* 0x000fe200078e02ff */
[----:B------:R-:W-:-:S04]  /*0b20*/  SHF.R.U32.HI R10, RZ, 0xd, R13 ;  /* 0x0000000dff0a7819 */ /* 0x000fc8000001160d */
[----:B------:R-:W-:Y:S02]  /*0b30*/  SHF.R.U32.HI R12, RZ, 0xd, R11 ;  /* 0x0000000dff0c7819 */ /* 0x000fe4000001160b */
[----:B------:R-:W-:Y:S02]  /*0b40*/  LOP3.LUT R10, R10, R13, RZ, 0x3c, !PT ;  /* 0x0000000d0a0a7212 */ /* 0x000fe400078e3cff */
[----:B------:R-:W-:Y:S01]  /*0b50*/  LOP3.LUT R12, R12, R11, RZ, 0x3c, !PT ;  /* 0x0000000b0c0c7212 */ /* 0x000fe200078e3cff */
[----:B------:R-:W-:Y:S02]  /*0b60*/  IMAD.MOV.U32 R11, RZ, RZ, RZ ;  /* 0x000000ffff0b7224 */ /* 0x000fe400078e00ff */
[----:B------:R-:W-:Y:S02]  /*0b70*/  IMAD R10, R10, -0x3d4d51cb, RZ ;  /* 0xc2b2ae350a0a7824 */ /* 0x000fe400078e02ff */
[----:B------:R-:W-:-:S05]  /*0b80*/  IMAD R12, R12, -0x3d4d51cb, RZ ;  /* 0xc2b2ae350c0c7824 */ /* 0x000fca00078e02ff */
[----:B0-----:R-:W-:Y:S02]  /*0b90*/  SHF.R.U32.HI R7, RZ, 0x10, R12 ;  /* 0x00000010ff077819 */ /* 0x001fe4000001160c */
[----:B--2---:R-:W-:-:S04]  /*0ba0*/  SHF.R.U64 R5, R32, R5, R33 ;  /* 0x0000000520057219 */ /* 0x004fc80000001221 */
[----:B------:R-:W-:-:S04]  /*0bb0*/  LOP3.LUT R5, R5, 0x1, RZ, 0xc0, !PT ;  /* 0x0000000105057812 */ /* 0x000fc800078ec0ff */
[----:B------:R-:W-:Y:S02]  /*0bc0*/  ISETP.NE.U32.AND P0, PT, R5, 0x1, PT ;  /* 0x000000010500780c */ /* 0x000fe40003f05070 */
[--C-:B------:R-:W-:Y:S02]  /*0bd0*/  SHF.R.U32.HI R5, RZ, 0x10, R10.reuse ;  /* 0x00000010ff057819 */ /* 0x100fe4000001160a */
[----:B------:R-:W-:Y:S02]  /*0be0*/  ISETP.NE.U32.AND.EX P0, PT, RZ, RZ, PT, P0 ;  /* 0x000000ffff00720c */ /* 0x000fe40003f05100 */
[----:B------:R-:W-:Y:S02]  /*0bf0*/  LOP3.LUT R10, R5, 0x3ffffff, R10, 0x78, !PT ;  /* 0x03ffffff050a7812 */ /* 0x000fe400078e780a */
[----:B------:R-:W-:-:S09]  /*0c00*/  LOP3.LUT R5, R7, 0x3ffffff, R12, 0x78, !PT ;  /* 0x03ffffff07057812 */ /* 0x000fd200078e780c */
[----:B------:R-:W-:Y:S05]  /*0c10*/  @P0 BRA `(.L_x_22) ;  /* 0x0000000000740947 */ /* 0x000fea0003800000 */
[C---:B------:R-:W-:Y:S01]  /*0c20*/  ISETP.LT.U32.AND P0, PT, R10.reuse, 0x8000, PT ;  /* 0x000080000a00780c */ /* 0x040fe20003f01070 */
[----:B------:R-:W-:Y:S01]  /*0c30*/  BSSY.RECONVERGENT B3, `(.L_x_23) ;  /* 0x0000009000037945 */ /* 0x000fe20003800200 */
[----:B------:R-:W-:-:S11]  /*0c40*/  LOP3.LUT R13, R10, 0x3f, RZ, 0xc0, !PT ;  /* 0x0000003f0a0d7812 */ /* 0x000fd600078ec0ff */
[----:B------:R-:W-:Y:S05]  /*0c50*/  @!P2 BRA P0, `(.L_x_24) ;  /* 0x000000000018a947 */ /* 0x000fea0000000000 */
[----:B------:R-:W0:Y:S01]  /*0c60*/  LDC.64 R6, c[0x0][0x3a0] ;  /* 0x0000e800ff067b82 */ /* 0x000e220000000a00 */
[----:B------:R-:W-:Y:S02]  /*0c70*/  R2UR UR4, R16 ;  /* 0x00000000100472ca */ /* 0x000fe400000e0000 */
[----:B------:R-:W-:Y:S02]  /*0c80*/  R2UR UR5, R17 ;  /* 0x00000000110572ca */ /* 0x000fe400000e0000 */
[----:B------:R-:W-:-:S05]  /*0c90*/  SHF.R.U32.HI R15, RZ, 0x6, R10 ;  /* 0x00000006ff0f7819 */ /* 0x000fca000001160a */
[----:B0-----:R-:W-:-:S06]  /*0ca0*/  IMAD.WIDE.U32 R6, R15, 0x8, R6 ;  /* 0x000000080f067825 */ /* 0x001fcc00078e0006 */
[----:B------:R0:W5:Y:S02]  /*0cb0*/  LDG.E.64 R30, desc[UR4][R6.64] ;  /* 0x00000004061e7981 */ /* 0x000164000c1e1b00 */
.L_x_24:
[----:B------:R-:W-:Y:S05]  /*0cc0*/  BSYNC.RECONVERGENT B3 ;  /* 0x0000000000037941 */ /* 0x000fea0003800200 */
.L_x_23:
[----:B0----5:R-:W-:-:S04]  /*0cd0*/  SHF.R.U64 R6, R30, R13, R31 ;  /* 0x0000000d1e067219 */ /* 0x021fc8000000121f */
[----:B------:R-:W-:-:S04]  /*0ce0*/  LOP3.LUT R6, R6, 0x1, RZ, 0xc0, !PT ;  /* 0x0000000106067812 */ /* 0x000fc800078ec0ff */
[----:B------:R-:W-:-:S04]  /*0cf0*/  ISETP.NE.U32.AND P0, PT, R6, 0x1, PT ;  /* 0x000000010600780c */ /* 0x000fc80003f05070 */
[----:B------:R-:W-:-:S13]  /*0d00*/  ISETP.NE.U32.AND.EX P0, PT, RZ, RZ, PT, P0 ;  /* 0x000000ffff00720c */ /* 0x000fda0003f05100 */
        /* <DEDUP_REMOVED lines=11> */
.L_x_26:
[----:B------:R-:W-:Y:S05]  /*0dc0*/  BSYNC.RECONVERGENT B3 ;  /* 0x0000000000037941 */ /* 0x000fea0003800200 */
.L_x_25:
[----:B-----5:R-:W-:-:S04]  /*0dd0*/  SHF.R.U64 R11, R28, R11, R29 ;  /* 0x0000000b1c0b7219 */ /* 0x020fc8000000121d */
[----:B------:R-:W-:-:S07]  /*0de0*/  LOP3.LUT R11, R11, 0x1, RZ, 0xc0, !PT ;  /* 0x000000010b0b7812 */ /* 0x000fce00078ec0ff */
.L_x_22:
[----:B------:R-:W-:Y:S05]  /*0df0*/  BSYNC.RECONVERGENT B2 ;  /* 0x0000000000027941 */ /* 0x000fea0003800200 */
.L_x_21:
[----:B------:R-:W-:Y:S02]  /*0e00*/  IMAD.IADD R8, R8, 0x1, R11 ;  /* 0x0000000108087824 */ /* 0x000fe400078e020b */
[----:B------:R-:W-:-:S07]  /*0e10*/  VIADD R9, R9, 0x1 ;  /* 0x0000000109097836 */ /* 0x000fce0000000000 */
.L_x_19:
[----:B------:R-:W-:Y:S05]  /*0e20*/  BSYNC.RECONVERGENT B0 ;  /* 0x0000000000007941 */ /* 0x000fea0003800200 */
.L_x_8:
[----:B------:R-:W-:Y:S05]  /*0e30*/  @P1 BRA `(.L_x_27) ;  /* 0xfffffff400601947 */ /* 0x000fea000383ffff */
[----:B------:R-:W-:Y:S05]  /*0e40*/  BSYNC.RECONVERGENT B1 ;  /* 0x0000000000017941 */ /* 0x000fea0003800200 */
.L_x_7:
[----:B------:R-:W1:Y:S01]  /*0e50*/  LDCU.64 UR6, c[0x0][0x3b0] ;  /* 0x00007600ff0677ac */ /* 0x000e620008000a00 */
[----:B0-----:R-:W0:Y:S01]  /*0e60*/  LDC.64 R6, c[0x0][0x3b8] ;  /* 0x0000ee00ff067b82 */ /* 0x001e220000000a00 */
[C---:B------:R-:W-:Y:S01]  /*0e70*/  R2UR UR8, R16.reuse ;  /* 0x00000000100872ca */ /* 0x040fe200000e0000 */
[----:B------:R-:W2:Y:S01]  /*0e80*/  LDCU UR4, c[0x0][0x3ac] ;  /* 0x00007580ff0477ac */ /* 0x000ea20008000800 */
[C---:B------:R-:W-:Y:S02]  /*0e90*/  R2UR UR9, R17.reuse ;  /* 0x00000000110972ca */ /* 0x040fe400000e0000 */
[----:B------:R-:W-:Y:S02]  /*0ea0*/  R2UR UR10, R16 ;  /* 0x00000000100a72ca */ /* 0x000fe400000e0000 */
[----:B------:R-:W-:Y:S02]  /*0eb0*/  R2UR UR11, R17 ;  /* 0x00000000110b72ca */ /* 0x000fe400000e0000 */
[----:B-1----:R-:W-:-:S04]  /*0ec0*/  IADD3 R4, P0, PT, R19, UR6, RZ ;  /* 0x0000000613047c10 */ /* 0x002fc8000ff1e0ff */
[C---:B------:R-:W-:Y:S02]  /*0ed0*/  LEA.HI.X.SX32 R5, R19.reuse, UR7, 0x1, P0 ;  /* 0x0000000713057c11 */ /* 0x040fe400080f0eff */
[C---:B------:R-:W-:Y:S01]  /*0ee0*/  ISETP.GE.AND P0, PT, R19.reuse, 0xa, PT ;  /* 0x0000000a1300780c */ /* 0x040fe20003f06270 */
[----:B0-----:R-:W-:Y:S01]  /*0ef0*/  IMAD.WIDE R6, R19, 0x4, R6 ;  /* 0x0000000413067825 */ /* 0x001fe200078e0206 */
[----:B--2---:R-:W-:-:S04]  /*0f00*/  ISETP.GE.AND P1, PT, R8, UR4, PT ;  /* 0x0000000408007c0c */ /* 0x004fc8000bf26270 */
[----:B------:R-:W-:-:S05]  /*0f10*/  SEL R3, RZ, 0x1, !P1 ;  /* 0x00000001ff037807 */ /* 0x000fca0004800000 */
[----:B------:R0:W-:Y:S04]  /*0f20*/  STG.E.U8 desc[UR8][R4.64], R3 ;  /* 0x0000000304007986 */ /* 0x0001e8000c101108 */
[----:B------:R0:W-:Y:S01]  /*0f30*/  STG.E desc[UR10][R6.64], R8 ;  /* 0x0000000806007986 */ /* 0x0001e2000c10190a */
[----:B------:R-:W-:Y:S05]  /*0f40*/  @P0 BRA `(.L_x_28) ;  /* 0x0000000000800947 */ /* 0x000fea0003800000 */
[----:B0-----:R-:W0:Y:S01]  /*0f50*/  LDC.64 R4, c[0x4][0x30] ;  /* 0x01000c00ff047b82 */ /* 0x001e220000000a00 */
[----:B------:R1:W-:Y:S01]  /*0f60*/  STL.64 [R1+0x10], R8 ;  /* 0x0000100801007387 */ /* 0x0003e20000100a00 */
[----:B------:R-:W-:Y:S01]  /*0f70*/  MOV R10, 0x0 ;  /* 0x00000000000a7802 */ /* 0x000fe20000000f00 */
[----:B------:R-:W-:Y:S01]  /*0f80*/  IMAD.MOV.U32 R18, RZ, RZ, 0xf3 ;  /* 0x000000f3ff127424 */ /* 0x000fe200078e00ff */
[----:B------:R-:W2:Y:S01]  /*0f90*/  LDCU.64 UR4, c[0x4][0x40] ;  /* 0x01000800ff0477ac */ /* 0x000ea20008000a00 */
[----:B------:R-:W-:Y:S02]  /*0fa0*/  IMAD.MOV.U32 R6, RZ, RZ, R22 ;  /* 0x000000ffff067224 */ /* 0x000fe400078e0016 */
[----:B------:R-:W-:Y:S01]  /*0fb0*/  IMAD.MOV.U32 R7, RZ, RZ, R2 ;  /* 0x000000ffff077224 */ /* 0x000fe200078e0002 */
[----:B------:R-:W3:Y:S01]  /*0fc0*/  LDC.64 R12, c[0x4][0x10] ;  /* 0x01000400ff0c7b82 */ /* 0x000ee20000000a00 */
[----:B------:R4:W-:Y:S07]  /*0fd0*/  STL.64 [R1+0x8], R18 ;  /* 0x0000081201007387 */ /* 0x0009ee0000100a00 */
[----:B------:R-:W1:Y:S08]  /*0fe0*/  LDC.64 R10, c[0x4][R10] ;  /* 0x010000000a0a7b82 */ /* 0x000e700000000a00 */
[----:B0-----:R-:W1:Y:S08]  /*0ff0*/  @!P1 LDC R4, c[0x4][0x38] ;  /* 0x01000e00ff049b82 */ /* 0x001e700000000800 */
[----:B------:R-:W0:Y:S01]  /*1000*/  @!P1 LDC R5, c[0x4][0x3c] ;  /* 0x01000f00ff059b82 */ /* 0x000e220000000800 */
[----:B---3--:R4:W-:Y:S01]  /*1010*/  STL.64 [R1], R12 ;  /* 0x0000000c01007387 */ /* 0x0089e20000100a00 */
[----:B-1----:R-:W-:-:S02]  /*1020*/  IMAD.MOV.U32 R8, RZ, RZ, R4 ;  /* 0x000000ffff087224 */ /* 0x002fc400078e0004 */
[----:B--2---:R-:W-:Y:S02]  /*1030*/  IMAD.U32 R4, RZ, RZ, UR4 ;  /* 0x00000004ff047e24 */ /* 0x004fe4000f8e00ff */
[----:B0-----:R-:W-:Y:S02]  /*1040*/  IMAD.MOV.U32 R9, RZ, RZ, R5 ;  /* 0x000000ffff097224 */ /* 0x001fe400078e0005 */
[----:B------:R-:W-:-:S03]  /*1050*/  IMAD.U32 R5, RZ, RZ, UR5 ;  /* 0x00000005ff057e24 */ /* 0x000fc6000f8e00ff */
[----:B------:R4:W-:Y:S04]  /*1060*/  STL.64 [R1+0x18], R8 ;  /* 0x0000180801007387 */ /* 0x0009e80000100a00 */
[----:B------:R-:W-:-:S07]  /*1070*/  LEPC R20, `(.L_x_29) ;  /* 0x000000001014794e */ /* 0x000fce0000000000 */
[----:B----4-:R-:W-:Y:S05]  /*1080*/  CALL.ABS.NOINC R10 ;  /* 0x000000000a007343 */ /* 0x010fea0003c00000 */
.L_x_29:
[----:B------:R-:W-:Y:S05]  /*1090*/  BRA `(.L_x_28) ;  /* 0x00000000002c7947 */ /* 0x000fea0003800000 */
.L_x_6:
[----:B------:R-:W0:Y:S01]  /*10a0*/  LDC.64 R4, c[0x0][0x3b8] ;  /* 0x0000ee00ff047b82 */ /* 0x000e220000000a00 */
[----:B------:R-:W1:Y:S01]  /*10b0*/  LDCU.64 UR4, c[0x0][0x3b0] ;  /* 0x00007600ff0477ac */ /* 0x000e620008000a00 */
[C---:B------:R-:W-:Y:S02]  /*10c0*/  R2UR UR6, R16.reuse ;  /* 0x00000000100672ca */ /* 0x040fe400000e0000 */
[C---:B------:R-:W-:Y:S02]  /*10d0*/  R2UR UR7, R17.reuse ;  /* 0x00000000110772ca */ /* 0x040fe400000e0000 */
[----:B------:R-:W-:Y:S02]  /*10e0*/  R2UR UR8, R16 ;  /* 0x00000000100872ca */ /* 0x000fe400000e0000 */
[----:B------:R-:W-:Y:S02]  /*10f0*/  R2UR UR9, R17 ;  /* 0x00000000110972ca */ /* 0x000fe400000e0000 */
[----:B-1----:R-:W-:-:S04]  /*1100*/  IADD3 R6, P0, PT, R19, UR4, RZ ;  /* 0x0000000413067c10 */ /* 0x002fc8000ff1e0ff */
[C---:B------:R-:W-:Y:S01]  /*1110*/  LEA.HI.X.SX32 R7, R19.reuse, UR5, 0x1, P0 ;  /* 0x0000000513077c11 */ /* 0x040fe200080f0eff */
[----:B0-----:R-:W-:-:S04]  /*1120*/  IMAD.WIDE R4, R19, 0x4, R4 ;  /* 0x0000000413047825 */ /* 0x001fc800078e0204 */
[----:B------:R1:W-:Y:S04]  /*1130*/  STG.E.U8 desc[UR6][R6.64], RZ ;  /* 0x000000ff06007986 */ /* 0x0003e8000c101106 */
[----:B------:R1:W-:Y:S02]  /*1140*/  STG.E desc[UR8][R4.64], RZ ;  /* 0x000000ff04007986 */ /* 0x0003e4000c101908 */
.L_x_28:
[----:B------:R-:W-:Y:S05]  /*1150*/  BSYNC.RECONVERGENT B6 ;  /* 0x0000000000067941 */ /* 0x000fea0003800200 */
.L_x_5:
[----:B------:R-:W2:Y:S01]  /*1160*/  LDCU UR4, c[0x0][0x398] ;  /* 0x00007300ff0477ac */ /* 0x000ea20008000800 */
[----:B------:R-:W-:-:S05]  /*1170*/  IMAD.IADD R19, R24, 0x1, R19 ;  /* 0x0000000118137824 */ /* 0x000fca00078e0213 */
[----:B--2---:R-:W-:-:S13]  /*1180*/  ISETP.GE.AND P0, PT, R19, UR4, PT ;  /* 0x0000000413007c0c */ /* 0x004fda000bf06270 */
[----:B------:R-:W-:Y:S05]  /*1190*/  @!P0 BRA `(.L_x_30) ;  /* 0xfffffff0003c8947 */ /* 0x000fea000383ffff */
[----:B------:R-:W-:Y:S05]  /*11a0*/  BRA `(.L_x_3) ;  /* 0x0000000400687947 */ /* 0x000fea0003800000 */
.L_x_4:
        /* <DEDUP_REMOVED lines=8> */
[----:B------:R-:W-:Y:S05]  /*1230*/  @P0 BRA `(.L_x_32) ;  /* 0x0000000000300947 */ /* 0x000fea0003800000 */
        /* <DEDUP_REMOVED lines=10> */
[----:B------:R1:W-:Y:S01]  /*12e0*/  STG.E desc[UR8][R4.64], RZ ;  /* 0x000000ff04007986 */ /* 0x0003e2000c101908 */
[----:B------:R-:W-:Y:S05]  /*12f0*/  BRA `(.L_x_33) ;  /* 0x0000000400007947 */ /* 0x000fea0003800000 */
.L_x_32:
[----:B------:R-:W0:Y:S01]  /*1300*/  LDC.64 R4, c[0x0][0x3a0] ;  /* 0x0000e800ff047b82 */ /* 0x000e220000000a00 */
[----:B------:R-:W-:Y:S02]  /*1310*/  R2UR UR4, R16 ;  /* 0x00000000100472ca */ /* 0x000fe400000e0000 */
[----:B------:R-:W-:-:S13]  /*1320*/  R2UR UR5, R17 ;  /* 0x00000000110572ca */ /* 0x000fda00000e0000 */
[----:B0-----:R-:W2:Y:S01]  /*1330*/  LDG.E R4, desc[UR4][R4.64+0x70a55c] ;  /* 0x70a55c0404047981 */ /* 0x001ea2000c1e1900 */
[----:B------:R-:W-:Y:S01]  /*1340*/  BSSY.RECONVERGENT B0, `(.L_x_34) ;  /* 0x0000016000007945 */ /* 0x000fe20003800200 */
[----:B------:R-:W-:Y:S01]  /*1350*/  VIADDMNMX R9, R0, -R9, RZ, !PT ;  /* 0x8000000900097246 */ /* 0x000fe200078001ff */
[----:B------:R-:W-:Y:S02]  /*1360*/  IMAD.MOV.U32 R0, RZ, RZ, RZ ;  /* 0x000000ffff007224 */ /* 0x000fe400078e00ff */
[----:B------:R-:W-:Y:S01]  /*1370*/  IMAD.MOV.U32 R8, RZ, RZ, RZ ;  /* 0x000000ffff087224 */ /* 0x000fe200078e00ff */
[----:B--2---:R-:W-:-:S13]  /*1380*/  LOP3.LUT P0, RZ, R4, 0x10000000, RZ, 0xc0, !PT ;  /* 0x1000000004ff7812 */ /* 0x004fda000780c0ff */
.L_x_36:
[----:B------:R-:W-:Y:S01]  /*1390*/  ISETP.NE.AND P2, PT, R0, R9, PT ;  /* 0x000000090000720c */ /* 0x000fe20003f45270 */
[----:B------:R-:W-:Y:S01]  /*13a0*/  IMAD.MOV.U32 R3, RZ, RZ, RZ ;  /* 0x000000ffff037224 */ /* 0x000fe200078e00ff */
[----:B------:R-:W-:Y:S11]  /*13b0*/  @!P0 BRA `(.L_x_35) ;  /* 0x00000000002c8947 */ /* 0x000ff60003800000 */
[----:B------:R-:W0:Y:S01]  /*13c0*/  LDC.64 R4, c[0x0][0x3a0] ;  /* 0x0000e800ff047b82 */ /* 0x000e220000000a00 */
[----:B------:R-:W-:Y:S02]  /*13d0*/  R2UR UR4, R16 ;  /* 0x00000000100472ca */ /* 0x000fe400000e0000 */
[----:B------:R-:W-:-:S13]  /*13e0*/  R2UR UR5, R17 ;  /* 0x00000000110572ca */ /* 0x000fda00000e0000 */
[----:B0-----:R-:W2:Y:S02]  /*13f0*/  LDG.E R6, desc[UR4][R4.64+0x43b378] ;  /* 0x43b3780404067981 */ /* 0x001ea4000c1e1900 */
[----:B--2---:R-:W-:-:S13]  /*1400*/  LOP3.LUT P1, RZ, R6, 0x1000000, RZ, 0xc0, !PT ;  /* 0x0100000006ff7812 */ /* 0x004fda000782c0ff */
[----:B------:R-:W-:Y:S05]  /*1410*/  @!P1 BRA `(.L_x_35) ;  /* 0x0000000000149947 */ /* 0x000fea0003800000 */
[----:B------:R-:W-:Y:S02]  /*1420*/  R2UR UR4, R16 ;  /* 0x00000000100472ca */ /* 0x000fe400000e0000 */
[----:B------:R-:W-:-:S13]  /*1430*/  R2UR UR5, R17 ;  /* 0x00000000110572ca */ /* 0x000fda00000e0000 */
[----:B------:R-:W2:Y:S02]  /*1440*/  LDG.E R4, desc[UR4][R4.64+0x2d59c4] ;  /* 0x2d59c40404047981 */ /* 0x000ea4000c1e1900 */
[----:B--2---:R-:W-:-:S04]  /*1450*/  SHF.R.U32.HI R3, RZ, 0x5, R4 ;  /* 0x00000005ff037819 */ /* 0x004fc80000011604 */
[----:B------:R-:W-:-:S07]  /*1460*/  LOP3.LUT R3, R3, 0x1, RZ, 0xc0, !PT ;  /* 0x0000000103037812 */ /* 0x000fce00078ec0ff */
.L_x_35:
[----:B------:R-:W-:Y:S02]  /*1470*/  VIADD R0, R0, 0x1 ;  /* 0x0000000100007836 */ /* 0x000fe40000000000 */
[----:B------:R-:W-:Y:S01]  /*1480*/  IMAD.IADD R8, R3, 0x1, R8 ;  /* 0x0000000103087824 */ /* 0x000fe200078e0208 */
[----:B------:R-:W-:Y:S06]  /*1490*/  @P2 BRA `(.L_x_36) ;  /* 0xfffffffc00bc2947 */ /* 0x000fec000383ffff */
[----:B------:R-:W-:Y:S05]  /*14a0*/  BSYNC.RECONVERGENT B0 ;  /* 0x0000000000007941 */ /* 0x000fea0003800200 */
.L_x_34:
[----:B------:R-:W0:Y:S01]  /*14b0*/  LDCU.64 UR6, c[0x0][0x3b0] ;  /* 0x00007600ff0677ac */ /* 0x000e220008000a00 */
[----:B------:R-:W1:Y:S01]  /*14c0*/  LDC.64 R6, c[0x0][0x3b8] ;  /* 0x0000ee00ff067b82 */ /* 0x000e620000000a00 */
[C---:B------:R-:W-:Y:S01]  /*14d0*/  R2UR UR8, R16.reuse ;  /* 0x00000000100872ca */ /* 0x040fe200000e0000 */
[----:B------:R-:W2:Y:S01]  /*14e0*/  LDCU UR4, c[0x0][0x3ac] ;  /* 0x00007580ff0477ac */ /* 0x000ea20008000800 */
[C---:B------:R-:W-:Y:S02]  /*14f0*/  R2UR UR9, R17.reuse ;  /* 0x00000000110972ca */ /* 0x040fe400000e0000 */
[----:B------:R-:W-:Y:S02]  /*1500*/  R2UR UR10, R16 ;  /* 0x00000000100a72ca */ /* 0x000fe400000e0000 */
[----:B------:R-:W-:Y:S02]  /*1510*/  R2UR UR11, R17 ;  /* 0x00000000110b72ca */ /* 0x000fe400000e0000 */
[----:B0-----:R-:W-:-:S04]  /*1520*/  IADD3 R4, P1, PT, R19, UR6, RZ ;  /* 0x0000000613047c10 */ /* 0x001fc8000ff3e0ff */
[C---:B------:R-:W-:Y:S02]  /*1530*/  LEA.HI.X.SX32 R5, R19.reuse, UR7, 0x1, P1 ;  /* 0x0000000713057c11 */ /* 0x040fe400088f0eff */
[C---:B------:R-:W-:Y:S01]  /*1540*/  ISETP.GT.AND P1, PT, R19.reuse, 0x9, PT ;  /* 0x000000091300780c */ /* 0x040fe20003f24270 */
[----:B-1----:R-:W-:Y:S01]  /*1550*/  IMAD.WIDE R6, R19, 0x4, R6 ;  /* 0x0000000413067825 */ /* 0x002fe200078e0206 */
[----:B--2---:R-:W-:-:S04]  /*1560*/  ISETP.GE.AND P0, PT, R8, UR4, PT ;  /* 0x0000000408007c0c */ /* 0x004fc8000bf06270 */
[----:B------:R-:W-:-:S05]  /*1570*/  SEL R3, RZ, 0x1, !P0 ;  /* 0x00000001ff037807 */ /* 0x000fca0004000000 */
[----:B------:R0:W-:Y:S04]  /*1580*/  STG.E.U8 desc[UR8][R4.64], R3 ;  /* 0x0000000304007986 */ /* 0x0001e8000c101108 */
[----:B------:R0:W-:Y:S01]  /*1590*/  STG.E desc[UR10][R6.64], R8 ;  /* 0x0000000806007986 */ /* 0x0001e2000c10190a */
[----:B------:R-:W-:Y:S05]  /*15a0*/  @P1 BRA `(.L_x_33) ;  /* 0x0000000000541947 */ /* 0x000fea0003800000 */
[----:B0-----:R-:W0:Y:S01]  /*15b0*/  LDC.64 R4, c[0x4][0x30] ;  /* 0x01000c00ff047b82 */ /* 0x001e220000000a00 */
[----:B------:R-:W-:Y:S01]  /*15c0*/  VIADD R9, R9, 0x1 ;  /* 0x0000000109097836 */ /* 0x000fe20000000000 */
[----:B------:R-:W-:Y:S01]  /*15d0*/  MOV R0, 0x0 ;  /* 0x0000000000007802 */ /* 0x000fe20000000f00 */
[----:B------:R-:W-:Y:S01]  /*15e0*/  IMAD.MOV.U32 R18, RZ, RZ, 0xf3 ;  /* 0x000000f3ff127424 */ /* 0x000fe200078e00ff */
[----:B------:R-:W1:Y:S01]  /*15f0*/  LDCU.64 UR4, c[0x4][0x40] ;  /* 0x01000800ff0477ac */ /* 0x000e620008000a00 */
[----:B------:R-:W-:Y:S01]  /*1600*/  IMAD.MOV.U32 R6, RZ, RZ, R22 ;  /* 0x000000ffff067224 */ /* 0x000fe200078e0016 */
[----:B------:R2:W-:Y:S01]  /*1610*/  STL.64 [R1+0x10], R8 ;  /* 0x0000100801007387 */ /* 0x0005e20000100a00 */
[----:B------:R-:W-:Y:S01]  /*1620*/  IMAD.MOV.U32 R7, RZ, RZ, R2 ;  /* 0x000000ffff077224 */ /* 0x000fe200078e0002 */
[----:B------:R-:W3:Y:S02]  /*1630*/  LDC.64 R10, c[0x4][0x10] ;  /* 0x01000400ff0a7b82 */ /* 0x000ee40000000a00 */
[----:B------:R4:W-:Y:S06]  /*1640*/  STL.64 [R1+0x8], R18 ;  /* 0x0000081201007387 */ /* 0x0009ec0000100a00 */
[----:B------:R4:W1:Y:S08]  /*1650*/  LDC.64 R12, c[0x4][R0] ;  /* 0x01000000000c7b82 */ /* 0x0008700000000a00 */
[----:B0-----:R-:W2:Y:S08]  /*1660*/  @!P0 LDC R4, c[0x4][0x38] ;  /* 0x01000e00ff048b82 */ /* 0x001eb00000000800 */
[----:B------:R-:W0:Y:S01]  /*1670*/  @!P0 LDC R5, c[0x4][0x3c] ;  /* 0x01000f00ff058b82 */ /* 0x000e220000000800 */
[----:B---3--:R4:W-:Y:S01]  /*1680*/  STL.64 [R1], R10 ;  /* 0x0000000a01007387 */ /* 0x0089e20000100a00 */
[----:B--2---:R-:W-:-:S02]  /*1690*/  IMAD.MOV.U32 R8, RZ, RZ, R4 ;  /* 0x000000ffff087224 */ /* 0x004fc400078e0004 */
[----:B-1----:R-:W-:Y:S02]  /*16a0*/  IMAD.U32 R4, RZ, RZ, UR4 ;  /* 0x00000004ff047e24 */ /* 0x002fe4000f8e00ff */
[----:B0-----:R-:W-:Y:S02]  /*16b0*/  IMAD.MOV.U32 R9, RZ, RZ, R5 ;  /* 0x000000ffff097224 */ /* 0x001fe400078e0005 */
[----:B------:R-:W-:-:S03]  /*16c0*/  IMAD.U32 R5, RZ, RZ, UR5 ;  /* 0x00000005ff057e24 */ /* 0x000fc6000f8e00ff */
[----:B------:R4:W-:Y:S04]  /*16d0*/  STL.64 [R1+0x18], R8 ;  /* 0x0000180801007387 */ /* 0x0009e80000100a00 */
[----:B------:R-:W-:-:S07]  /*16e0*/  LEPC R20, `(.L_x_33) ;  /* 0x000000001014794e */ /* 0x000fce0000000000 */
[----:B----4-:R-:W-:Y:S05]  /*16f0*/  CALL.ABS.NOINC R12 ;  /* 0x000000000c007343 */ /* 0x010fea0003c00000 */
.L_x_33:
[----:B------:R-:W-:Y:S05]  /*1700*/  BSYNC.RECONVERGENT B6 ;  /* 0x0000000000067941 */ /* 0x000fea0003800200 */
.L_x_31:
[----:B------:R-:W2:Y:S01]  /*1710*/  LDCU UR4, c[0x0][0x398] ;  /* 0x00007300ff0477ac */ /* 0x000ea20008000800 */
[----:B------:R-:W-:-:S05]  /*1720*/  IMAD.IADD R19, R24, 0x1, R19 ;  /* 0x0000000118137824 */ /* 0x000fca00078e0213 */
[----:B--2---:R-:W-:-:S13]  /*1730*/  ISETP.GE.AND P0, PT, R19, UR4, PT ;  /* 0x0000000413007c0c */ /* 0x004fda000bf06270 */
[----:B------:R-:W-:Y:S05]  /*1740*/  @!P0 BRA `(.L_x_4) ;  /* 0xfffffff800988947 */ /* 0x000fea000383ffff */
.L_x_3:
[----:B------:R-:W-:Y:S05]  /*1750*/  BSYNC.RECONVERGENT B7 ;  /* 0x0000000000077941 */ /* 0x000fea0003800200 */
.L_x_2:
[----:B------:R-:W-:-:S13]  /*1760*/  ISETP.NE.AND P0, PT, R23, RZ, PT ;  /* 0x000000ff1700720c */ /* 0x000fda0003f05270 */
[----:B------:R-:W-:Y:S05]  /*1770*/  @P0 EXIT ;  /* 0x000000000000094d */ /* 0x000fea0003800000 */
[----:B0-----:R-:W0:Y:S01]  /*1780*/  LDC.64 R8, c[0x4][0x10] ;  /* 0x01000400ff087b82 */ /* 0x001e220000000a00 */
[----:B------:R-:W-:Y:S01]  /*1790*/  IMAD.MOV.U32 R0, RZ, RZ, 0xfa ;  /* 0x000000faff007424 */ /* 0x000fe200078e00ff */
[----:B------:R-:W-:Y:S01]  /*17a0*/  MOV R3, 0x0 ;  /* 0x0000000000037802 */ /* 0x000fe20000000f00 */
[----:B------:R-:W2:Y:S01]  /*17b0*/  LDCU.64 UR4, c[0x4][0x48] ;  /* 0x01000900ff0477ac */ /* 0x000ea20008000a00 */
[----:B-1----:R-:W-:Y:S02]  /*17c0*/  IMAD.MOV.U32 R6, RZ, RZ, R22 ;  /* 0x000000ffff067224 */ /* 0x002fe400078e0016 */
[----:B------:R1:W-:Y:S01]  /*17d0*/  STL [R1+0x8], R0 ;  /* 0x0000080001007387 */ /* 0x0003e20000100800 */
[----:B------:R-:W-:Y:S01]  /*17e0*/  IMAD.MOV.U32 R7, RZ, RZ, R2 ;  /* 0x000000ffff077224 */ /* 0x000fe200078e0002 */
[----:B------:R1:W3:Y:S01]  /*17f0*/  LDC.64 R10, c[0x4][R3] ;  /* 0x01000000030a7b82 */ /* 0x0002e20000000a00 */
[----:B--2---:R-:W-:Y:S02]  /*1800*/  IMAD.U32 R4, RZ, RZ, UR4 ;  /* 0x00000004ff047e24 */ /* 0x004fe4000f8e00ff */
[----:B------:R-:W-:Y:S01]  /*1810*/  IMAD.U32 R5, RZ, RZ, UR5 ;  /* 0x00000005ff057e24 */ /* 0x000fe2000f8e00ff */
[----:B0-----:R1:W-:Y:S06]  /*1820*/  STL.64 [R1], R8 ;  /* 0x0000000801007387 */ /* 0x0013ec0000100a00 */
[----:B------:R-:W-:-:S07]  /*1830*/  LEPC R20, `(.L_x_37) ;  /* 0x000000001014794e */ /* 0x000fce0000000000 */
[----:B-1-3--:R-:W-:Y:S05]  /*1840*/  CALL.ABS.NOINC R10 ;  /* 0x000000000a007343 */ /* 0x00afea0003c00000 */
.L_x_37:
[----:B------:R-:W-:Y:S05]  /*1850*/  EXIT ;  /* 0x000000000000794d */ /* 0x000fea0003800000 */
.L_x_38:
[----:B------:R-:W-:-:S00]  /*1860*/  BRA `(.L_x_38) ;  /* 0xfffffffc00fc7947 */ /* 0x000fc0000383ffff */
[----:B------:R-:W-:-:S00]  /*1870*/  NOP ;  /* 0x0000000000007918 */ /* 0x000fc00000000000 */
        /* <DEDUP_REMOVED lines=8> */
.L_x_48:


//--------------------- .text._Z25build_bloom_filter_kernelPKmjPmi --------------------------
	.section	.text._Z25build_bloom_filter_kernelPKmjPmi,"ax",@progbits
	.align	128
        .global         _Z25build_bloom_filter_kernelPKmjPmi
        .type           _Z25build_bloom_filter_kernelPKmjPmi,@function
        .size           _Z25build_bloom_filter_kernelPKmjPmi,(.L_x_49 - _Z25build_bloom_filter_kernelPKmjPmi)
        .other          _Z25build_bloom_filter_kernelPKmjPmi,@"STO_CUDA_ENTRY STV_DEFAULT"
_Z25build_bloom_filter_kernelPKmjPmi:
.text._Z25build_bloom_filter_kernelPKmjPmi:
[----:B------:R-:W0:Y:S01]  /*0000*/  LDC R1, c[0x0][0x37c] ;  /* 0x0000df00ff017b82 */ /* 0x000e220000000800 */
[----:B------:R-:W1:Y:S01]  /*0010*/  S2R R23, SR_TID.X ;  /* 0x0000000000177919 */ /* 0x000e620000002100 */
[----:B------:R-:W2:Y:S06]  /*0020*/  LDCU UR5, c[0x0][0x2fc] ;  /* 0x00005f80ff0577ac */ /* 0x000eac0008000800 */
[----:B------:R-:W1:Y:S01]  /*0030*/  S2UR UR6, SR_CTAID.X ;  /* 0x00000000000679c3 */ /* 0x000e620000002500 */
[----:B0-----:R-:W-:Y:S01]  /*0040*/  VIADD R1, R1, 0xffffffd8 ;  /* 0xffffffd801017836 */ /* 0x001fe20000000000 */
[----:B------:R-:W-:Y:S01]  /*0050*/  BSSY.RECONVERGENT B6, `(.L_x_39) ;  /* 0x0000017000067945 */ /* 0x000fe20003800200 */
[----:B------:R-:W0:Y:S01]  /*0060*/  LDCU UR4, c[0x0][0x2f8] ;  /* 0x00005f00ff0477ac */ /* 0x000e220008000800 */
[----:B------:R-:W3:Y:S04]  /*0070*/  LDCU UR36, c[0x0][0x388] ;  /* 0x00007100ff2477ac */ /* 0x000ee80008000800 */
[----:B------:R-:W1:Y:S01]  /*0080*/  LDC R24, c[0x0][0x360] ;  /* 0x0000d800ff187b82 */ /* 0x000e620000000800 */
[----:B0-----:R-:W-:-:S05]  /*0090*/  IADD3 R22, P1, PT, R1, UR4, RZ ;  /* 0x0000000401167c10 */ /* 0x001fca000ff3e0ff */
[----:B--2---:R-:W-:Y:S02]  /*00a0*/  IMAD.X R2, RZ, RZ, UR5, P1 ;  /* 0x00000005ff027e24 */ /* 0x004fe400088e06ff */
[----:B-1----:R-:W-:-:S05]  /*00b0*/  IMAD R23, R24, UR6, R23 ;  /* 0x0000000618177c24 */ /* 0x002fca000f8e0217 */
[----:B------:R-:W-:-:S13]  /*00c0*/  ISETP.NE.AND P0, PT, R23, RZ, PT ;  /* 0x000000ff1700720c */ /* 0x000fda0003f05270 */
[----:B---3--:R-:W-:Y:S05]  /*00d0*/  @P0 BRA `(.L_x_40) ;  /* 0x0000000000380947 */ /* 0x008fea0003800000 */
        /* <DEDUP_REMOVED lines=14> */
.L_x_40:
[----:B------:R-:W-:Y:S05]  /*01c0*/  BSYNC.RECONVERGENT B6 ;  /* 0x0000000000067941 */ /* 0x000fea0003800200 */
.L_x_39:
[----:B------:R-:W0:Y:S01]  /*01d0*/  LDCU UR4, c[0x0][0x388] ;  /* 0x00007100ff0477ac */ /* 0x000e220008000800 */
[----:B------:R-:W-:Y:S01]  /*01e0*/  BSSY B7, `(.L_x_41) ;  /* 0x0000073000077945 */ /* 0x000fe20003800000 */
[----:B0-----:R-:W-:-:S13]  /*01f0*/  ISETP.GE.U32.AND P0, PT, R23, UR4, PT ;  /* 0x0000000417007c0c */ /* 0x001fda000bf06070 */
[----:B------:R-:W-:Y:S05]  /*0200*/  @P0 BRA `(.L_x_42) ;  /* 0x0000000400c00947 */ /* 0x000fea0003800000 */
[----:B------:R-:W0:Y:S01]  /*0210*/  LDC.64 R16, c[0x0][0x358] ;  /* 0x0000d600ff107b82 */ /* 0x000e220000000a00 */
[----:B------:R-:W1:Y:S01]  /*0220*/  LDCU UR4, c[0x0][0x370] ;  /* 0x00006e00ff0477ac */ /* 0x000e620008000800 */
[----:B------:R-:W-:Y:S02]  /*0230*/  IMAD.MOV.U32 R19, RZ, RZ, R23 ;  /* 0x000000ffff137224 */ /* 0x000fe400078e0017 */
[----:B-1----:R-:W-:-:S07]  /*0240*/  IMAD R24, R24, UR4, RZ ;  /* 0x0000000418187c24 */ /* 0x002fce000f8e02ff */
.L_x_45:
[----:B------:R-:W1:Y:S01]  /*0250*/  LDC.64 R6, c[0x0][0x380] ;  /* 0x0000e000ff067b82 */ /* 0x000e620000000a00 */
[----:B------:R-:W-:Y:S05]  /*0260*/  YIELD ;  /* 0x0000000000007946 */ /* 0x000fea0003800000 */
[----:B0-----:R-:W-:Y:S02]  /*0270*/  R2UR UR4, R16 ;  /* 0x00000000100472ca */ /* 0x001fe400000e0000 */
[----:B------:R-:W-:Y:S01]  /*0280*/  R2UR UR5, R17 ;  /* 0x00000000110572ca */ /* 0x000fe200000e0000 */
[----:B-1----:R-:W-:-:S12]  /*0290*/  IMAD.WIDE.U32 R6, R19, 0x8, R6 ;  /* 0x0000000813067825 */ /* 0x002fd800078e0006 */
[----:B------:R-:W2:Y:S01]  /*02a0*/  LDG.E.64 R6, desc[UR4][R6.64] ;  /* 0x0000000406067981 */ /* 0x000ea2000c1e1b00 */
[----:B------:R-:W-:Y:S01]  /*02b0*/  BSSY.RECONVERGENT B6, `(.L_x_43) ;  /* 0x0000062000067945 */ /* 0x000fe20003800200 */
[----:B--2---:R-:W-:-:S04]  /*02c0*/  ISETP.NE.U32.AND P0, PT, R6, -0x1, PT ;  /* 0xffffffff0600780c */ /* 0x004fc80003f05070 */
[----:B------:R-:W-:-:S13]  /*02d0*/  ISETP.NE.AND.EX P0, PT, R7, -0x1, PT, P0 ;  /* 0xffffffff0700780c */ /* 0x000fda0003f05300 */
[----:B------:R-:W-:Y:S05]  /*02e0*/  @!P0 BRA `(.L_x_44) ;  /* 0x0000000400788947 */ /* 0x000fea0003800000 */
[C---:B------:R-:W-:Y:S01]  /*02f0*/  IMAD R0, R6.reuse, -0x3361d2af, RZ ;  /* 0xcc9e2d5106007824 */ /* 0x040fe200078e02ff */
[----:B------:R-:W0:Y:S01]  /*0300*/  LDC.64 R26, c[0x0][0x390] ;  /* 0x0000e400ff1a7b82 */ /* 0x000e220000000a00 */
[----:B------:R-:W-:Y:S01]  /*0310*/  IMAD R3, R6, 0x16a88000, RZ ;  /* 0x16a8800006037824 */ /* 0x000fe200078e02ff */
[----:B------:R-:W-:Y:S01]  /*0320*/  R2UR UR4, R16 ;  /* 0x00000000100472ca */ /* 0x000fe200000e0000 */
[----:B------:R-:W-:Y:S01]  /*0330*/  IMAD R4, R7, 0x16a88000, RZ ;  /* 0x16a8800007047824 */ /* 0x000fe200078e02ff */
[----:B------:R-:W-:Y:S01]  /*0340*/  R2UR UR5, R17 ;  /* 0x00000000110572ca */ /* 0x000fe200000e0000 */
[----:B------:R-:W-:Y:S01]  /*0350*/  IMAD.MOV.U32 R9, RZ, RZ, 0x5 ;  /* 0x00000005ff097424 */ /* 0x000fe200078e00ff */
[----:B------:R-:W-:Y:S01]  /*0360*/  LEA.HI R0, R0, R3, RZ, 0xf ;  /* 0x0000000300007211 */ /* 0x000fe200078f78ff */
[----:B------:R-:W-:Y:S01]  /*0370*/  IMAD R3, R7, -0x3361d2af, RZ ;  /* 0xcc9e2d5107037824 */ /* 0x000fe200078e02ff */
[----:B------:R-:W-:Y:S01]  /*0380*/  R2UR UR6, R16 ;  /* 0x00000000100672ca */ /* 0x000fe200000e0000 */
[----:B------:R-:W-:Y:S01]  /*0390*/  IMAD.MOV.U32 R25, RZ, RZ, 0x1 ;  /* 0x00000001ff197424 */ /* 0x000fe200078e00ff */
[----:B------:R-:W-:Y:S01]  /*03a0*/  R2UR UR7, R17 ;  /* 0x00000000110772ca */ /* 0x000fe200000e0000 */
[----:B------:R-:W-:Y:S01]  /*03b0*/  IMAD R0, R0, 0x1b873593, RZ ;  /* 0x1b87359300007824 */ /* 0x000fe200078e02ff */
[----:B------:R-:W-:-:S02]  /*03c0*/  LEA.HI R3, R3, R4, RZ, 0xf ;  /* 0x0000000403037211 */ /* 0x000fc400078f78ff */
[----:B------:R-:W-:Y:S02]  /*03d0*/  R2UR UR8, R16 ;  /* 0x00000000100872ca */ /* 0x000fe400000e0000 */
[C---:B------:R-:W-:Y:S01]  /*03e0*/  LOP3.LUT R5, R0.reuse, 0x2e8f6518, RZ, 0x3c, !PT ;  /* 0x2e8f651800057812 */ /* 0x040fe200078e3cff */
[----:B------:R-:W-:Y:S01]  /*03f0*/  IMAD R3, R3, 0x1b873593, RZ ;  /* 0x1b87359303037824 */ /* 0x000fe200078e02ff */
[C---:B------:R-:W-:Y:S02]  /*0400*/  LOP3.LUT R4, R0.reuse, 0x9747b28c, RZ, 0x3c, !PT ;  /* 0x9747b28c00047812 */ /* 0x040fe400078e3cff */
[----:B------:R-:W-:Y:S02]  /*0410*/  SHF.L.W.U32.HI R5, R5, 0xd, R5 ;  /* 0x0000000d05057819 */ /* 0x000fe40000010e05 */
[----:B------:R-:W-:Y:S02]  /*0420*/  SHF.L.W.U32.HI R0, R0, 0xd, R0 ;  /* 0x0000000d00007819 */ /* 0x000fe40000010e00 */
[----:B------:R-:W-:Y:S01]  /*0430*/  SHF.L.W.U32.HI R4, R4, 0xd, R4 ;  /* 0x0000000d04047819 */ /* 0x000fe20000010e04 */
[-C--:B------:R-:W-:Y:S01]  /*0440*/  IMAD R8, R5, R9.reuse, -0x19ab949c ;  /* 0xe6546b6405087424 */ /* 0x080fe200078e0209 */
[----:B------:R-:W-:Y:S01]  /*0450*/  R2UR UR9, R17 ;  /* 0x00000000110972ca */ /* 0x000fe200000e0000 */
[----:B------:R-:W-:-:S02]  /*0460*/  IMAD R0, R0, R9, -0x19ab949c ;  /* 0xe6546b6400007424 */ /* 0x000fc400078e0209 */
[-C--:B------:R-:W-:Y:S01]  /*0470*/  IMAD R4, R4, R9.reuse, -0x19ab949c ;  /* 0xe6546b6404047424 */ /* 0x080fe200078e0209 */
[C---:B------:R-:W-:Y:S02]  /*0480*/  LOP3.LUT R8, R3.reuse, R8, RZ, 0x3c, !PT ;  /* 0x0000000803087212 */ /* 0x040fe400078e3cff */
[C---:B------:R-:W-:Y:S02]  /*0490*/  LOP3.LUT R0, R3.reuse, R0, RZ, 0x3c, !PT ;  /* 0x0000000003007212 */ /* 0x040fe400078e3cff */
[----:B------:R-:W-:Y:S02]  /*04a0*/  LOP3.LUT R4, R3, R4, RZ, 0x3c, !PT ;  /* 0x0000000403047212 */ /* 0x000fe400078e3cff */
[----:B------:R-:W-:Y:S02]  /*04b0*/  SHF.L.W.U32.HI R8, R8, 0xd, R8 ;  /* 0x0000000d08087819 */ /* 0x000fe40000010e08 */
[----:B------:R-:W-:Y:S02]  /*04c0*/  SHF.L.W.U32.HI R0, R0, 0xd, R0 ;  /* 0x0000000d00007819 */ /* 0x000fe40000010e00 */
[----:B------:R-:W-:Y:S01]  /*04d0*/  SHF.L.W.U32.HI R4, R4, 0xd, R4 ;  /* 0x0000000d04047819 */ /* 0x000fe20000010e04 */
[----:B------:R-:W-:-:S02]  /*04e0*/  IMAD R8, R8, R9, -0x19ab949c ;  /* 0xe6546b6408087424 */ /* 0x000fc400078e0209 */
[-C--:B------:R-:W-:Y:S02]  /*04f0*/  IMAD R0, R0, R9.reuse, -0x19ab949c ;  /* 0xe6546b6400007424 */ /* 0x080fe400078e0209 */
[----:B------:R-:W-:Y:S01]  /*0500*/  IMAD R4, R4, R9, -0x19ab949c ;  /* 0xe6546b6404047424 */ /* 0x000fe200078e0209 */
[----:B------:R-:W-:Y:S02]  /*0510*/  SHF.R.U32.HI R9, RZ, 0x10, R8 ;  /* 0x00000010ff097819 */ /* 0x000fe40000011608 */
[----:B------:R-:W-:Y:S02]  /*0520*/  SHF.R.U32.HI R3, RZ, 0x10, R0 ;  /* 0x00000010ff037819 */ /* 0x000fe40000011600 */
[----:B------:R-:W-:Y:S02]  /*0530*/  SHF.R.U32.HI R5, RZ, 0x10, R4 ;  /* 0x00000010ff057819 */ /* 0x000fe40000011604 */
[----:B------:R-:W-:Y:S02]  /*0540*/  LOP3.LUT R9, R8, 0x8, R9, 0x96, !PT ;  /* 0x0000000808097812 */ /* 0x000fe400078e9609 */
[----:B------:R-:W-:-:S02]  /*0550*/  LOP3.LUT R3, R0, 0x8, R3, 0x96, !PT ;  /* 0x0000000800037812 */ /* 0x000fc400078e9603 */
[----:B------:R-:W-:Y:S01]  /*0560*/  LOP3.LUT R5, R4, 0x8, R5, 0x96, !PT ;  /* 0x0000000804057812 */ /* 0x000fe200078e9605 */
[----:B------:R-:W-:Y:S02]  /*0570*/  IMAD R9, R9, -0x7a143595, RZ ;  /* 0x85ebca6b09097824 */ /* 0x000fe400078e02ff */
[----:B------:R-:W-:Y:S02]  /*0580*/  IMAD R3, R3, -0x7a143595, RZ ;  /* 0x85ebca6b03037824 */ /* 0x000fe400078e02ff */
[----:B------:R-:W-:Y:S01]  /*0590*/  IMAD R5, R5, -0x7a143595, RZ ;  /* 0x85ebca6b05057824 */ /* 0x000fe200078e02ff */
[----:B------:R-:W-:Y:S02]  /*05a0*/  SHF.R.U32.HI R8, RZ, 0xd, R9 ;  /* 0x0000000dff087819 */ /* 0x000fe40000011609 */
[----:B------:R-:W-:Y:S02]  /*05b0*/  SHF.R.U32.HI R0, RZ, 0xd, R3 ;  /* 0x0000000dff007819 */ /* 0x000fe40000011603 */
[----:B------:R-:W-:-:S02]  /*05c0*/  SHF.R.U32.HI R4, RZ, 0xd, R5 ;  /* 0x0000000dff047819 */ /* 0x000fc40000011605 */
[----:B------:R-:W-:Y:S02]  /*05d0*/  LOP3.LUT R8, R8, R9, RZ, 0x3c, !PT ;  /* 0x0000000908087212 */ /* 0x000fe400078e3cff */
[----:B------:R-:W-:Y:S02]  /*05e0*/  LOP3.LUT R0, R0, R3, RZ, 0x3c, !PT ;  /* 0x0000000300007212 */ /* 0x000fe400078e3cff */
[----:B------:R-:W-:Y:S01]  /*05f0*/  LOP3.LUT R4, R4, R5, RZ, 0x3c, !PT ;  /* 0x0000000504047212 */ /* 0x000fe200078e3cff */
[----:B------:R-:W-:Y:S02]  /*0600*/  IMAD R5, R8, -0x3d4d51cb, RZ ;  /* 0xc2b2ae3508057824 */ /* 0x000fe400078e02ff */
[----:B------:R-:W-:Y:S02]  /*0610*/  IMAD R8, R0, -0x3d4d51cb, RZ ;  /* 0xc2b2ae3500087824 */ /* 0x000fe400078e02ff */
[----:B------:R-:W-:Y:S01]  /*0620*/  IMAD R4, R4, -0x3d4d51cb, RZ ;  /* 0xc2b2ae3504047824 */ /* 0x000fe200078e02ff */
[----:B------:R-:W-:-:S02]  /*0630*/  SHF.R.U32.HI R0, RZ, 0x10, R5 ;  /* 0x00000010ff007819 */ /* 0x000fc40000011605 */
[----:B------:R-:W-:Y:S02]  /*0640*/  SHF.R.U32.HI R3, RZ, 0x10, R8 ;  /* 0x00000010ff037819 */ /* 0x000fe40000011608 */
[----:B------:R-:W-:Y:S02]  /*0650*/  SHF.R.U32.HI R9, RZ, 0x10, R4 ;  /* 0x00000010ff097819 */ /* 0x000fe40000011604 */
[----:B------:R-:W-:Y:S02]  /*0660*/  LOP3.LUT R8, R3, 0x3ffffff, R8, 0x78, !PT ;  /* 0x03ffffff03087812 */ /* 0x000fe400078e7808 */
[----:B------:R-:W-:Y:S02]  /*0670*/  LOP3.LUT R9, R9, 0x3ffffff, R4, 0x78, !PT ;  /* 0x03ffffff09097812 */ /* 0x000fe400078e7804 */
[----:B------:R-:W-:Y:S02]  /*0680*/  LOP3.LUT R0, R0, 0x3ffffff, R5, 0x78, !PT ;  /* 0x03ffffff00007812 */ /* 0x000fe400078e7805 */
[----:B------:R-:W-:-:S02]  /*0690*/  LOP3.LUT R3, R8, 0x3f, RZ, 0xc0, !PT ;  /* 0x0000003f08037812 */ /* 0x000fc400078ec0ff */
[----:B------:R-:W-:Y:S02]  /*06a0*/  SHF.R.U32.HI R21, RZ, 0x6, R8 ;  /* 0x00000006ff157819 */ /* 0x000fe40000011608 */
[----:B------:R-:W-:Y:S02]  /*06b0*/  LOP3.LUT R4, R9, 0x3f, RZ, 0xc0, !PT ;  /* 0x0000003f09047812 */ /* 0x000fe400078ec0ff */
[----:B------:R-:W-:Y:S01]  /*06c0*/  ISETP.GT.U32.AND P0, PT, R19, 0x4, PT ;  /* 0x000000041300780c */ /* 0x000fe20003f04070 */
[----:B0-----:R-:W-:Y:S01]  /*06d0*/  IMAD.WIDE.U32 R20, R21, 0x8, R26 ;  /* 0x0000000815147825 */ /* 0x001fe200078e001a */
[CC--:B------:R-:W-:Y:S02]  /*06e0*/  SHF.L.U64.HI R15, R25.reuse, R3.reuse, RZ ;  /* 0x00000003190f7219 */ /* 0x0c0fe400000102ff */
[----:B------:R-:W-:Y:S02]  /*06f0*/  SHF.L.U32 R14, R25, R3, RZ ;  /* 0x00000003190e7219 */ /* 0x000fe400000006ff */
[----:B------:R-:W-:-:S02]  /*0700*/  SHF.R.U32.HI R13, RZ, 0x6, R9 ;  /* 0x00000006ff0d7819 */ /* 0x000fc40000011609 */
[----:B------:R-:W-:Y:S01]  /*0710*/  LOP3.LUT R12, R0, 0x3f, RZ, 0xc0, !PT ;  /* 0x0000003f000c7812 */ /* 0x000fe200078ec0ff */
[----:B------:R0:W-:Y:S01]  /*0720*/  REDG.E.OR.64.STRONG.GPU desc[UR4][R20.64], R14 ;  /* 0x0000000e1400798e */ /* 0x0001e2000f12e504 */
[----:B------:R-:W-:Y:S02]  /*0730*/  SHF.R.U32.HI R3, RZ, 0x6, R0 ;  /* 0x00000006ff037819 */ /* 0x000fe40000011600 */
[CC--:B------:R-:W-:Y:S02]  /*0740*/  SHF.L.U64.HI R11, R25.reuse, R4.reuse, RZ ;  /* 0x00000004190b7219 */ /* 0x0c0fe400000102ff */
[C---:B------:R-:W-:Y:S02]  /*0750*/  SHF.L.U32 R10, R25.reuse, R4, RZ ;  /* 0x00000004190a7219 */ /* 0x040fe400000006ff */
[CC--:B------:R-:W-:Y:S02]  /*0760*/  SHF.L.U64.HI R5, R25.reuse, R12.reuse, RZ ;  /* 0x0000000c19057219 */ /* 0x0c0fe400000102ff */
[----:B------:R-:W-:Y:S01]  /*0770*/  SHF.L.U32 R4, R25, R12, RZ ;  /* 0x0000000c19047219 */ /* 0x000fe200000006ff */
[----:B------:R-:W-:-:S04]  /*0780*/  IMAD.WIDE.U32 R12, R13, 0x8, R26 ;  /* 0x000000080d0c7825 */ /* 0x000fc800078e001a */
[----:B------:R-:W-:Y:S01]  /*0790*/  IMAD.WIDE.U32 R26, R3, 0x8, R26 ;  /* 0x00000008031a7825 */ /* 0x000fe200078e001a */
[----:B------:R0:W-:Y:S04]  /*07a0*/  REDG.E.OR.64.STRONG.GPU desc[UR6][R12.64], R10 ;  /* 0x0000000a0c00798e */ /* 0x0001e8000f12e506 */
[----:B------:R0:W-:Y:S01]  /*07b0*/  REDG.E.OR.64.STRONG.GPU desc[UR8][R26.64], R4 ;  /* 0x000000041a00798e */ /* 0x0001e2000f12e508 */
[----:B------:R-:W-:Y:S05]  /*07c0*/  @P0 BRA `(.L_x_44) ;  /* 0x0000000000400947 */ /* 0x000fea0003800000 */
[----:B0-----:R-:W0:Y:S01]  /*07d0*/  LDC.64 R10, c[0x4][0x10] ;  /* 0x01000400ff0a7b82 */ /* 0x001e220000000a00 */
[----:B------:R-:W-:Y:S01]  /*07e0*/  IMAD.MOV.U32 R18, RZ, RZ, 0x99 ;  /* 0x00000099ff127424 */ /* 0x000fe200078e00ff */
[----:B------:R-:W-:Y:S01]  /*07f0*/  MOV R3, 0x0 ;  /* 0x0000000000037802 */ /* 0x000fe20000000f00 */
[----:B------:R-:W-:Y:S01]  /*0800*/  STL.64 [R1+0x18], R8 ;  /* 0x0000180801007387 */ /* 0x000fe20000100a00 */
[----:B------:R-:W1:Y:S03]  /*0810*/  LDCU.64 UR4, c[0x4][0x18] ;  /* 0x01000300ff0477ac */ /* 0x000e660008000a00 */
[----:B------:R-:W-:Y:S01]  /*0820*/  STL [R1+0x20], R0 ;  /* 0x0000200001007387 */ /* 0x000fe20000100800 */
[----:B------:R2:W3:Y:S03]  /*0830*/  LDC.64 R12, c[0x4][R3] ;  /* 0x01000000030c7b82 */ /* 0x0004e60000000a00 */
[----:B------:R-:W-:Y:S04]  /*0840*/  STL.64 [R1+0x8], R18 ;  /* 0x0000081201007387 */ /* 0x000fe80000100a00 */
[----:B------:R4:W-:Y:S01]  /*0850*/  STL.64 [R1+0x10], R6 ;  /* 0x0000100601007387 */ /* 0x0009e20000100a00 */
[----:B-1----:R-:W-:-:S03]  /*0860*/  IMAD.U32 R4, RZ, RZ, UR4 ;  /* 0x00000004ff047e24 */ /* 0x002fc6000f8e00ff */
[----:B0-----:R2:W-:Y:S01]  /*0870*/  STL.64 [R1], R10 ;  /* 0x0000000a01007387 */ /* 0x0015e20000100a00 */
[----:B------:R-:W-:Y:S02]  /*0880*/  IMAD.U32 R5, RZ, RZ, UR5 ;  /* 0x00000005ff057e24 */ /* 0x000fe4000f8e00ff */
[----:B----4-:R-:W-:Y:S02]  /*0890*/  IMAD.MOV.U32 R6, RZ, RZ, R22 ;  /* 0x000000ffff067224 */ /* 0x010fe400078e0016 */
[----:B------:R-:W-:-:S07]  /*08a0*/  IMAD.MOV.U32 R7, RZ, RZ, R2 ;  /* 0x000000ffff077224 */ /* 0x000fce00078e0002 */
[----:B------:R-:W-:-:S07]  /*08b0*/  LEPC R20, `(.L_x_44) ;  /* 0x000000001014794e */ /* 0x000fce0000000000 */
[----:B--23--:R-:W-:Y:S05]  /*08c0*/  CALL.ABS.NOINC R12 ;  /* 0x000000000c007343 */ /* 0x00cfea0003c00000 */
.L_x_44:
[----:B------:R-:W-:Y:S05]  /*08d0*/  BSYNC.RECONVERGENT B6 ;  /* 0x0000000000067941 */ /* 0x000fea0003800200 */
.L_x_43:
[----:B------:R-:W-:-:S05]  /*08e0*/  IMAD.IADD R19, R24, 0x1, R19 ;  /* 0x0000000118137824 */ /* 0x000fca00078e0213 */
[----:B------:R-:W-:-:S13]  /*08f0*/  ISETP.GE.U32.AND P0, PT, R19, UR36, PT ;  /* 0x0000002413007c0c */ /* 0x000fda000bf06070 */
[----:B------:R-:W-:Y:S05]  /*0900*/  @!P0 BRA `(.L_x_45) ;  /* 0xfffffff800508947 */ /* 0x000fea000383ffff */
.L_x_42:
[----:B------:R-:W-:Y:S05]  /*0910*/  BSYNC B7 ;  /* 0x0000000000077941 */ /* 0x000fea0003800000 */
.L_x_41:
[----:B------:R-:W-:-:S13]  /*0920*/  ISETP.NE.AND P0, PT, R23, RZ, PT ;  /* 0x000000ff1700720c */ /* 0x000fda0003f05270 */
[----:B------:R-:W-:Y:S05]  /*0930*/  @P0 EXIT ;  /* 0x000000000000094d */ /* 0x000fea0003800000 */
[----:B------:R-:W1:Y:S01]  /*0940*/  LDC.64 R8, c[0x4][0x10] ;  /* 0x01000400ff087b82 */ /* 0x000e620000000a00 */
[----:B------:R-:W-:Y:S01]  /*0950*/  IMAD.MOV.U32 R0, RZ, RZ, 0x9f ;  /* 0x0000009fff007424 */ /* 0x000fe200078e00ff */
[----:B------:R-:W-:Y:S01]  /*0960*/  MOV R3, 0x0 ;  /* 0x0000000000037802 */ /* 0x000fe20000000f00 */
[----:B------:R-:W2:Y:S01]  /*0970*/  LDCU.64 UR4, c[0x4][0x20] ;  /* 0x01000400ff0477ac */ /* 0x000ea20008000a00 */
[----:B------:R-:W-:Y:S02]  /*0980*/  IMAD.MOV.U32 R6, RZ, RZ, R22 ;  /* 0x000000ffff067224 */ /* 0x000fe400078e0016 */
[----:B------:R3:W-:Y:S01]  /*0990*/  STL [R1+0x8], R0 ;  /* 0x0000080001007387 */ /* 0x0007e20000100800 */
[----:B------:R-:W-:Y:S01]  /*09a0*/  IMAD.MOV.U32 R7, RZ, RZ, R2 ;  /* 0x000000ffff077224 */ /* 0x000fe200078e0002 */
[----:B0-----:R3:W0:Y:S01]  /*09b0*/  LDC.64 R10, c[0x4][R3] ;  /* 0x01000000030a7b82 */ /* 0x0016220000000a00 */
[----:B--2---:R-:W-:Y:S02]  /*09c0*/  IMAD.U32 R4, RZ, RZ, UR4 ;  /* 0x00000004ff047e24 */ /* 0x004fe4000f8e00ff */
[----:B------:R-:W-:Y:S01]  /*09d0*/  IMAD.U32 R5, RZ, RZ, UR5 ;  /* 0x00000005ff057e24 */ /* 0x000fe2000f8e00ff */
[----:B-1----:R3:W-:Y:S06]  /*09e0*/  STL.64 [R1], R8 ;  /* 0x0000000801007387 */ /* 0x0027ec0000100a00 */
[----:B------:R-:W-:-:S07]  /*09f0*/  LEPC R20, `(.L_x_46) ;  /* 0x000000001014794e */ /* 0x000fce0000000000 */
[----:B0--3--:R-:W-:Y:S05]  /*0a00*/  CALL.ABS.NOINC R10 ;  /* 0x000000000a007343 */ /* 0x009fea0003c00000 */
.L_x_46:
[----:B------:R-:W-:Y:S05]  /*0a10*/  EXIT ;  /* 0x000000000000794d */ /* 0x000fea0003800000 */
.L_x_47:
        /* <DEDUP_REMOVED lines=14> */
.L_x_49:


//--------------------- .nv.global.init           --------------------------
	.section	.nv.global.init,"aw",@progbits
.nv.global.init:
	.type		$str$6,@object
	.size		$str$6,($str$5 - $str$6)
$str$6:
        /*0000*/ 	.byte	0x4e, 0x4f, 0x00
	.type		$str$5,@object
	.size		$str$5,($str$1 - $str$5)
$str$5:
        /*0003*/ 	.byte	0x59, 0x45, 0x53, 0x00
	.type		$str$1,@object
	.size		$str$1,($str$2 - $str$1)
$str$1:
        /*0007*/ 	.byte	0x2f, 0x74, 0x6d, 0x70, 0x2f, 0x73, 0x61, 0x73, 0x73, 0x5f, 0x63, 0x75, 0x5f, 0x63, 0x6d, 0x35
        /*0017*/ 	.byte	0x34, 0x79, 0x39, 0x6c, 0x34, 0x2f, 0x6b, 0x2e, 0x63, 0x75, 0x00
	.type		$str$2,@object
	.size		$str$2,($str$8 - $str$2)
$str$2:
        /*0022*/ 	.byte	0x5b, 0x42, 0x4c, 0x4f, 0x4f, 0x4d, 0x20, 0x44, 0x45, 0x42, 0x55, 0x47, 0x5d, 0x20, 0x25, 0x73
        /*0032*/ 	.byte	0x3a, 0x25, 0x64, 0x3a, 0x20, 0x5b, 0x42, 0x55, 0x49, 0x4c, 0x44, 0x5d, 0x20, 0x4b, 0x2d, 0x6d
        /*0042*/ 	.byte	0x65, 0x72, 0x20, 0x25, 0x64, 0x3a, 0x20, 0x25, 0x6c, 0x6c, 0x75, 0x2c, 0x20, 0x68, 0x61, 0x73
        /*0052*/ 	.byte	0x68, 0x65, 0x73, 0x3a, 0x20, 0x25, 0x75, 0x20, 0x25, 0x75, 0x20, 0x25, 0x75, 0x0a, 0x00
	.type		$str$8,@object
	.size		$str$8,($str$3 - $str$8)
$str$8:
        /*0061*/ 	.byte	0x5b, 0x42, 0x4c, 0x4f, 0x4f, 0x4d, 0x20, 0x44, 0x45, 0x42, 0x55, 0x47, 0x5d, 0x20, 0x25, 0x73
        /*0071*/ 	.byte	0x3a, 0x25, 0x64, 0x3a, 0x20, 0x5b, 0x53, 0x43, 0x52, 0x45, 0x45, 0x4e, 0x5d, 0x20, 0x42, 0x6c
        /*0081*/ 	.byte	0x6f, 0x6f, 0x6d, 0x20, 0x66, 0x69, 0x6c, 0x74, 0x65, 0x72, 0x20, 0x73, 0x63, 0x72, 0x65, 0x65
        /*0091*/ 	.byte	0x6e, 0x69, 0x6e, 0x67, 0x20, 0x63, 0x6f, 0x6d, 0x70, 0x6c, 0x65, 0x74, 0x65, 0x64, 0x0a, 0x00
	.type		$str$3,@object
	.size		$str$3,($str - $str$3)
$str$3:
        /*00a1*/ 	.byte	0x5b, 0x42, 0x4c, 0x4f, 0x4f, 0x4d, 0x20, 0x44, 0x45, 0x42, 0x55, 0x47, 0x5d, 0x20, 0x25, 0x73
        /*00b1*/ 	.byte	0x3a, 0x25, 0x64, 0x3a, 0x20, 0x5b, 0x42, 0x55, 0x49, 0x4c, 0x44, 0x5d, 0x20, 0x42, 0x6c, 0x6f
        /*00c1*/ 	.byte	0x6f, 0x6d, 0x20, 0x66, 0x69, 0x6c, 0x74, 0x65, 0x72, 0x20, 0x63, 0x6f, 0x6e, 0x73, 0x74, 0x72
        /*00d1*/ 	.byte	0x75, 0x63, 0x74, 0x69, 0x6f, 0x6e, 0x20, 0x63, 0x6f, 0x6d, 0x70, 0x6c, 0x65, 0x74, 0x65, 0x64
        /*00e1*/ 	.byte	0x0a, 0x00
	.type		$str,@object
	.size		$str,($str$4 - $str)
$str:
        /*00e3*/ 	.byte	0x5b, 0x42, 0x4c, 0x4f, 0x4f, 0x4d, 0x20, 0x44, 0x45, 0x42, 0x55, 0x47, 0x5d, 0x20, 0x25, 0x73
        /*00f3*/ 	.byte	0x3a, 0x25, 0x64, 0x3a, 0x20, 0x5b, 0x42, 0x55, 0x49, 0x4c, 0x44, 0x5d, 0x20, 0x42, 0x75, 0x69
        /*0103*/ 	.byte	0x6c, 0x64, 0x69, 0x6e, 0x67, 0x20, 0x42, 0x6c, 0x6f, 0x6f, 0x6d, 0x20, 0x66, 0x69, 0x6c, 0x74
        /*0113*/ 	.byte	0x65, 0x72, 0x20, 0x66, 0x72, 0x6f, 0x6d, 0x20, 0x25, 0x64, 0x20, 0x6b, 0x2d, 0x6d, 0x65, 0x72
        /*0123*/ 	.byte	0x73, 0x0a, 0x00
	.type		$str$4,@object
	.size		$str$4,($str$7 - $str$4)
$str$4:
        /*0126*/ 	.byte	0x5b, 0x42, 0x4c, 0x4f, 0x4f, 0x4d, 0x20, 0x44, 0x45, 0x42, 0x55, 0x47, 0x5d, 0x20, 0x25, 0x73
        /*0136*/ 	.byte	0x3a, 0x25, 0x64, 0x3a, 0x20, 0x5b, 0x53, 0x43, 0x52, 0x45, 0x45, 0x4e, 0x5d, 0x20, 0x53, 0x63
        /*0146*/ 	.byte	0x72, 0x65, 0x65, 0x6e, 0x69, 0x6e, 0x67, 0x20, 0x25, 0x64, 0x20, 0x72, 0x65, 0x61, 0x64, 0x73
        /*0156*/ 	.byte	0x20, 0x77, 0x69, 0x74, 0x68, 0x20, 0x42, 0x6c, 0x6f, 0x6f, 0x6d, 0x20, 0x66, 0x69, 0x6c, 0x74
        /*0166*/ 	.byte	0x65, 0x72, 0x0a, 0x00
	.type		$str$7,@object
	.size		$str$7,(.L_7 - $str$7)
$str$7:
        /*016a*/ 	.byte	0x5b, 0x42, 0x4c, 0x4f, 0x4f, 0x4d, 0x20, 0x44, 0x45, 0x42, 0x55, 0x47, 0x5d, 0x20, 0x25, 0x73
        /*017a*/ 	.byte	0x3a, 0x25, 0x64, 0x3a, 0x20, 0x5b, 0x53, 0x43, 0x52, 0x45, 0x45, 0x4e, 0x5d, 0x20, 0x52, 0x65
        /*018a*/ 	.byte	0x61, 0x64, 0x20, 0x25, 0x64, 0x3a, 0x20, 0x25, 0x64, 0x2f, 0x25, 0x64, 0x20, 0x6b, 0x2d, 0x6d
        /*019a*/ 	.byte	0x65, 0x72, 0x73, 0x20, 0x69, 0x6e, 0x20, 0x42, 0x6c, 0x6f, 0x6f, 0x6d, 0x2c, 0x20, 0x70, 0x61
        /*01aa*/ 	.byte	0x73, 0x73, 0x65, 0x73, 0x3a, 0x20, 0x25, 0x73, 0x0a, 0x00
.L_7:


//--------------------- .nv.shared.reserved.0     --------------------------
	.section	.nv.shared.reserved.0,"aw",@nobits
	.weak		__nv_reservedSMEM_offset_0_alias
	.size		__nv_reservedSMEM_offset_0_alias, 0, 64
	.other		__nv_reservedSMEM_offset_0_alias,@"STO_CUDA_RESERVED_SHARED STV_DEFAULT"
__nv_reservedSMEM_offset_0_alias:
	.zero		0
	.zero		64


//--------------------- .nv.constant0._Z26bloom_filter_screen_kernelPKcPKiS2_iPKmiiPbPi --------------------------
	.section	.nv.constant0._Z26bloom_filter_screen_kernelPKcPKiS2_iPKmiiPbPi,"a",@progbits
	.sectionflags	@""
	.align	4
.nv.constant0._Z26bloom_filter_screen_kernelPKcPKiS2_iPKmiiPbPi:
	.zero		960


//--------------------- .nv.constant0._Z25build_bloom_filter_kernelPKmjPmi --------------------------
	.section	.nv.constant0._Z25build_bloom_filter_kernelPKmjPmi,"a",@progbits
	.sectionflags	@""
	.align	4
.nv.constant0._Z25build_bloom_filter_kernelPKmjPmi:
	.zero		924


//--------------------- SYMBOLS --------------------------

	.type		.nv.reservedSmem.offset0,@object
	.size		.nv.reservedSmem.offset0,0x4
	.type		vprintf,@function
